	.target	sm_90a

	.elftype	@"ET_EXEC"


//--------------------- .note.nv.tkinfo           --------------------------
	.section	.note.nv.tkinfo,"",@"SHT_NOTE"
	.sectionflags	@"SHF_NOTE_NV_TKINFO"
	.tkinfo
        /*0018*/ 	.word	0x00000002
        /*0030*/ 	.string	""
        /*0030*/ 	.string	"ptxas"
        /*0030*/ 	.string	"Cuda compilation tools, release 13.0, V13.0.88"
        /*0030*/ 	.string	"Build cuda_13.0.r13.0/compiler.36424714_0"
        /*0030*/ 	.string	"-v  -suppress-debug-info  -lineinfo  -arch sm_90a "



//--------------------- .note.nv.cuinfo           --------------------------
	.section	.note.nv.cuinfo,"",@"SHT_NOTE"
	.sectionflags	@"SHF_NOTE_NV_CUINFO"
        /*0018*/ 	.short	0x0002
        /*001a*/ 	.short	0x005a
        /*001c*/ 	.short	0x0082
	.zero		2


//--------------------- .nv.info                  --------------------------
	.section	.nv.info,"",@"SHT_CUDA_INFO"
	.align	4


	//----- nvinfo : EIATTR_REGCOUNT
	.align		4
        /*0000*/ 	.byte	0x04, 0x2f
        /*0002*/ 	.short	(.L_1 - .L_0)
	.align		4
.L_0:
        /*0004*/ 	.word	index@(gluon_wgmma)
        /*0008*/ 	.word	0x000000ff


	//----- nvinfo : EIATTR_FRAME_SIZE
	.align		4
.L_1:
        /*000c*/ 	.byte	0x04, 0x11
        /*000e*/ 	.short	(.L_3 - .L_2)
	.align		4
.L_2:
        /*0010*/ 	.word	index@(gluon_wgmma)
        /*0014*/ 	.word	0x00000270


	//----- nvinfo : EIATTR_MIN_STACK_SIZE
	.align		4
.L_3:
        /*0018*/ 	.byte	0x04, 0x12
        /*001a*/ 	.short	(.L_5 - .L_4)
	.align		4
.L_4:
        /*001c*/ 	.word	index@(gluon_wgmma)
        /*0020*/ 	.word	0x00000270
.L_5:


//--------------------- .nv.compat                --------------------------
	.section	.nv.compat,"",@"SHT_CUDA_COMPAT_INFO"
	.align	4
        /*0000*/ 	.byte	0x02, 0x09, 0x01, 0x00, 0x02, 0x02, 0x04, 0x00, 0x02, 0x05, 0x05, 0x00, 0x03, 0x07, 0x01, 0x01
        /*0010*/ 	.byte	0x02, 0x03, 0x03, 0x00, 0x02, 0x06, 0x01, 0x00, 0x04, 0x0b, 0x08, 0x00, 0x00, 0x00, 0x00, 0x00
        /*0020*/ 	.byte	0x00, 0x00, 0x00, 0x00


//--------------------- .nv.info.gluon_wgmma      --------------------------
	.section	.nv.info.gluon_wgmma,"",@"SHT_CUDA_INFO"
	.sectionflags	@""
	.align	4


	//----- nvinfo : EIATTR_CUDA_API_VERSION
	.align		4
        /*0000*/ 	.byte	0x04, 0x37
        /*0002*/ 	.short	(.L_7 - .L_6)
.L_6:
        /*0004*/ 	.word	0x00000082


	//----- nvinfo : EIATTR_KPARAM_INFO
	.align		4
.L_7:
        /*0008*/ 	.byte	0x04, 0x17
        /*000a*/ 	.short	(.L_9 - .L_8)
.L_8:
        /*000c*/ 	.word	0x00000000
        /*0010*/ 	.short	0x000a
        /*0012*/ 	.short	0x0048
        /*0014*/ 	.byte	0x00, 0xf4, 0x21, 0x00


	//----- nvinfo : EIATTR_KPARAM_INFO
	.align		4
.L_9:
        /*0018*/ 	.byte	0x04, 0x17
        /*001a*/ 	.short	(.L_11 - .L_10)
.L_10:
        /*001c*/ 	.word	0x00000000
        /*0020*/ 	.short	0x0009
        /*0022*/ 	.short	0x0040
        /*0024*/ 	.byte	0x00, 0xf4, 0x21, 0x00


	//----- nvinfo : EIATTR_KPARAM_INFO
	.align		4
.L_11:
        /*0028*/ 	.byte	0x04, 0x17
        /*002a*/ 	.short	(.L_13 - .L_12)
.L_12:
        /*002c*/ 	.word	0x00000000
        /*0030*/ 	.short	0x0008
        /*0032*/ 	.short	0x0038
        /*0034*/ 	.byte	0x00, 0xf0, 0x21, 0x00


	//----- nvinfo : EIATTR_KPARAM_INFO
	.align		4
.L_13:
        /*0038*/ 	.byte	0x04, 0x17
        /*003a*/ 	.short	(.L_15 - .L_14)
.L_14:
        /*003c*/ 	.word	0x00000000
        /*0040*/ 	.short	0x0007
        /*0042*/ 	.short	0x0030
        /*0044*/ 	.byte	0x00, 0xf0, 0x21, 0x00


	//----- nvinfo : EIATTR_KPARAM_INFO
	.align		4
.L_15:
        /*0048*/ 	.byte	0x04, 0x17
        /*004a*/ 	.short	(.L_17 - .L_16)
.L_16:
        /*004c*/ 	.word	0x00000000
        /*0050*/ 	.short	0x0006
        /*0052*/ 	.short	0x0028
        /*0054*/ 	.byte	0x00, 0xf0, 0x21, 0x00


	//----- nvinfo : EIATTR_KPARAM_INFO
	.align		4
.L_17:
        /*0058*/ 	.byte	0x04, 0x17
        /*005a*/ 	.short	(.L_19 - .L_18)
.L_18:
        /*005c*/ 	.word	0x00000000
        /*0060*/ 	.short	0x0005
        /*0062*/ 	.short	0x0020
        /*0064*/ 	.byte	0x00, 0xf0, 0x11, 0x00


	//----- nvinfo : EIATTR_KPARAM_INFO
	.align		4
.L_19:
        /*0068*/ 	.byte	0x04, 0x17
        /*006a*/ 	.short	(.L_21 - .L_20)
.L_20:
        /*006c*/ 	.word	0x00000000
        /*0070*/ 	.short	0x0004
        /*0072*/ 	.short	0x001c
        /*0074*/ 	.byte	0x00, 0xf0, 0x11, 0x00


	//----- nvinfo : EIATTR_KPARAM_INFO
	.align		4
.L_21:
        /*0078*/ 	.byte	0x04, 0x17
        /*007a*/ 	.short	(.L_23 - .L_22)
.L_22:
        /*007c*/ 	.word	0x00000000
        /*0080*/ 	.short	0x0003
        /*0082*/ 	.short	0x0018
        /*0084*/ 	.byte	0x00, 0xf0, 0x11, 0x00


	//----- nvinfo : EIATTR_KPARAM_INFO
	.align		4
.L_23:
        /*0088*/ 	.byte	0x04, 0x17
        /*008a*/ 	.short	(.L_25 - .L_24)
.L_24:
        /*008c*/ 	.word	0x00000000
        /*0090*/ 	.short	0x0002
        /*0092*/ 	.short	0x0010
        /*0094*/ 	.byte	0x00, 0xf4, 0x21, 0x00


	//----- nvinfo : EIATTR_KPARAM_INFO
	.align		4
.L_25:
        /*0098*/ 	.byte	0x04, 0x17
        /*009a*/ 	.short	(.L_27 - .L_26)
.L_26:
        /*009c*/ 	.word	0x00000000
        /*00a0*/ 	.short	0x0001
        /*00a2*/ 	.short	0x0008
        /*00a4*/ 	.byte	0x00, 0xf4, 0x21, 0x00


	//----- nvinfo : EIATTR_KPARAM_INFO
	.align		4
.L_27:
        /*00a8*/ 	.byte	0x04, 0x17
        /*00aa*/ 	.short	(.L_29 - .L_28)
.L_28:
        /*00ac*/ 	.word	0x00000000
        /*00b0*/ 	.short	0x0000
        /*00b2*/ 	.short	0x0000
        /*00b4*/ 	.byte	0x00, 0xf4, 0x21, 0x00


	//----- nvinfo : EIATTR_SPARSE_MMA_MASK
	.align		4
.L_29:
        /*00b8*/ 	.byte	0x03, 0x50
        /*00ba*/ 	.short	0x0000


	//----- nvinfo : EIATTR_MAXREG_COUNT
	.align		4
        /*00bc*/ 	.byte	0x03, 0x1b
        /*00be*/ 	.short	0x00ff


	//----- nvinfo : EIATTR_NUM_BARRIERS
	.align		4
        /*00c0*/ 	.byte	0x02, 0x4c
        /*00c2*/ 	.byte	0x01
	.zero		1


	//----- nvinfo : EIATTR_ANNOTATIONS
	.align		4
        /*00c4*/ 	.byte	0x04, 0x55
        /*00c6*/ 	.short	(.L_31 - .L_30)


	//   ....[0]....
.L_30:
        /*00c8*/ 	.word	0x00000001
        /*00cc*/ 	.byte	0xa0, 0x10, 0x00, 0x00, 0x01, 0x00, 0x00, 0x00, 0xe0, 0x10, 0x00, 0x00, 0x01, 0x00, 0x00, 0x00
        /* <DEDUP_REMOVED lines=272> */
        /*11dc*/ 	.byte	0x30, 0x43, 0x00, 0x00, 0x01, 0x00, 0x00, 0x00, 0x40, 0x43, 0x00, 0x00


	//----- nvinfo : EIATTR_MERCURY_ISA_VERSION
	.align		4
.L_31:
        /*11e8*/ 	.byte	0x03, 0x5f
        /*11ea*/ 	.short	0x0101


	//----- nvinfo : EIATTR_INT_WARP_WIDE_INSTR_OFFSETS
	.align		4
        /*11ec*/ 	.byte	0x04, 0x31
        /*11ee*/ 	.short	(.L_33 - .L_32)


	//   ....[0]....
.L_32:
        /*11f0*/ 	.word	0x00001d80


	//   ....[1]....
        /*11f4*/ 	.word	0x00001da0


	//   ....[2]....
        /*11f8*/ 	.word	0x00001db0


	//   ....[3]....
        /*11fc*/ 	.word	0x00001dc0


	//   ....[4]....
        /*1200*/ 	.word	0x00001ed0


	//   ....[5]....
        /*1204*/ 	.word	0x00002ca0


	//   ....[6]....
        /*1208*/ 	.word	0x00002cb0


	//   ....[7]....
        /*120c*/ 	.word	0x00002d20


	//   ....[8]....
        /*1210*/ 	.word	0x00002d30


	//   ....[9]....
        /*1214*/ 	.word	0x00004b60


	//   ....[10]....
        /*1218*/ 	.word	0x00004b70


	//----- nvinfo : EIATTR_COOP_GROUP_MASK_REGIDS
	.align		4
.L_33:
        /*121c*/ 	.byte	0x04, 0x29
        /*121e*/ 	.short	(.L_35 - .L_34)


	//   ....[0]....
.L_34:
        /*1220*/ 	.word	0xffffffff


	//   ....[1]....
        /*1224*/ 	.word	0xffffffff


	//   ....[2]....
        /*1228*/ 	.word	0xffffffff


	//----- nvinfo : EIATTR_COOP_GROUP_INSTR_OFFSETS
	.align		4
.L_35:
        /*122c*/ 	.byte	0x04, 0x28
        /*122e*/ 	.short	(.L_37 - .L_36)


	//   ....[0]....
.L_36:
        /*1230*/ 	.word	0x00000150


	//   ....[1]....
        /*1234*/ 	.word	0x000006f0


	//   ....[2]....
        /*1238*/ 	.word	0x00000cc0


	//----- nvinfo : EIATTR_MBARRIER_INSTR_OFFSETS
	.align		4
.L_37:
        /*123c*/ 	.byte	0x04, 0x39
        /*123e*/ 	.short	(.L_39 - .L_38)


	//   ....[0]....
.L_38:
        /*1240*/ 	.word	0x00001f30
        /*1244*/ 	.word	0x000000ff
        /*1248*/ 	.word	0x00018000
        /*124c*/ 	.short	0x0100
        /*124e*/ 	.byte	0x18
	.zero		1


	//   ....[1]....
        /*1250*/ 	.word	0x00001f70
        /*1254*/ 	.word	0x000000ff
        /*1258*/ 	.word	0x00018008
        /*125c*/ 	.short	0x0100
        /*125e*/ 	.byte	0x18
	.zero		1


	//   ....[2]....
        /*1260*/ 	.word	0x00001f90
        /*1264*/ 	.word	0x000000ff
        /*1268*/ 	.word	0x00018010
        /*126c*/ 	.short	0x0100
        /*126e*/ 	.byte	0x18
	.zero		1


	//   ....[3]....
        /*1270*/ 	.word	0x00001fb0
        /*1274*/ 	.word	0x000000ff
        /*1278*/ 	.word	0x00018018
        /*127c*/ 	.short	0x0100
        /*127e*/ 	.byte	0x18
	.zero		1


	//   ....[4]....
        /*1280*/ 	.word	0x00002de0
        /*1284*/ 	.word	0x000000ff
        /*1288*/ 	.word	0x00018000
        /*128c*/ 	.short	0x010a
        /*128e*/ 	.byte	0x12
	.zero		1


	//   ....[5]....
        /*1290*/ 	.word	0x00003a90
        /*1294*/ 	.word	0x000000ff
        /*1298*/ 	.word	0x00018000
        /*129c*/ 	.short	0x0108
        /*129e*/ 	.byte	0x18
	.zero		1


	//   ....[6]....
        /*12a0*/ 	.word	0x00003b00
        /*12a4*/ 	.word	0x000000ff
        /*12a8*/ 	.word	0x00018008
        /*12ac*/ 	.short	0x0108
        /*12ae*/ 	.byte	0x18
	.zero		1


	//   ....[7]....
        /*12b0*/ 	.word	0x00003b70
        /*12b4*/ 	.word	0x000000ff
        /*12b8*/ 	.word	0x00018010
        /*12bc*/ 	.short	0x0108
        /*12be*/ 	.byte	0x18
	.zero		1


	//   ....[8]....
        /*12c0*/ 	.word	0x00004490
        /*12c4*/ 	.word	0x000000ff
        /*12c8*/ 	.word	0x00018018
        /*12cc*/ 	.short	0x0108
        /*12ce*/ 	.byte	0x18
	.zero		1


	//   ....[9]....
        /*12d0*/ 	.word	0x00005580
        /*12d4*/ 	.word	0x000000ff
        /*12d8*/ 	.word	0x00018000
        /*12dc*/ 	.short	0x010a
        /*12de*/ 	.byte	0x12
	.zero		1


	//----- nvinfo : EIATTR_NUM_MBARRIERS
	.align		4
.L_39:
        /*12e0*/ 	.byte	0x03, 0x38
        /*12e2*/ 	.short	0x0004


	//----- nvinfo : EIATTR_EXIT_INSTR_OFFSETS
	.align		4
        /*12e4*/ 	.byte	0x04, 0x1c
        /*12e6*/ 	.short	(.L_41 - .L_40)


	//   ....[0]....
.L_40:
        /*12e8*/ 	.word	0x00005570


	//----- nvinfo : EIATTR_REQNTID
	.align		4
.L_41:
        /*12ec*/ 	.byte	0x04, 0x10
        /*12ee*/ 	.short	(.L_43 - .L_42)
.L_42:
        /*12f0*/ 	.word	0x00000080
        /*12f4*/ 	.word	0x00000001
        /*12f8*/ 	.word	0x00000001


	//----- nvinfo : EIATTR_CRS_STACK_SIZE
	.align		4
.L_43:
        /*12fc*/ 	.byte	0x04, 0x1e
        /*12fe*/ 	.short	(.L_45 - .L_44)
.L_44:
        /*1300*/ 	.word	0x00000000


	//----- nvinfo : EIATTR_CBANK_PARAM_SIZE
	.align		4
.L_45:
        /*1304*/ 	.byte	0x03, 0x19
        /*1306*/ 	.short	0x0050


	//----- nvinfo : EIATTR_PARAM_CBANK
	.align		4
        /*1308*/ 	.byte	0x04, 0x0a
        /*130a*/ 	.short	(.L_47 - .L_46)
	.align		4
.L_46:
        /*130c*/ 	.word	index@(.nv.constant0.gluon_wgmma)
        /*1310*/ 	.short	0x0210
        /*1312*/ 	.short	0x0050


	//----- nvinfo : EIATTR_SW_WAR
	.align		4
.L_47:
        /*1314*/ 	.byte	0x04, 0x36
        /*1316*/ 	.short	(.L_49 - .L_48)
.L_48:
        /*1318*/ 	.word	0x00000008
.L_49:


//--------------------- .nv.callgraph             --------------------------
	.section	.nv.callgraph,"",@"SHT_CUDA_CALLGRAPH"
	.align	4
	.sectionentsize	8
	.align		4
        /*0000*/ 	.word	0x00000000
	.align		4
        /*0004*/ 	.word	0xffffffff
	.align		4
        /*0008*/ 	.word	0x00000000
	.align		4
        /*000c*/ 	.word	0xfffffffe
	.align		4
        /*0010*/ 	.word	0x00000000
	.align		4
        /*0014*/ 	.word	0xfffffffd
	.align		4
        /*0018*/ 	.word	0x00000000
	.align		4
        /*001c*/ 	.word	0xfffffffc


//--------------------- .text.gluon_wgmma         --------------------------
	.section	.text.gluon_wgmma,"ax",@progbits
	.align	128
        .global         gluon_wgmma
        .type           gluon_wgmma,@function
        .size           gluon_wgmma,(.L_x_53 - gluon_wgmma)
        .other          gluon_wgmma,@"STO_CUDA_ENTRY STV_DEFAULT"
gluon_wgmma:
.text.gluon_wgmma:
[----:B------:R-:W1:Y:S01]  /*0000*/  LDC R1, c[0x0][0x28] ;  /* 0x00000a00ff017b82 */ /* 0x000e620000000800 */
[----:B------:R-:W2:Y:S07]  /*0010*/  S2R R7, SR_TID.X ;  /* 0x0000000000077919 */ /* 0x000eae0000002100 */
[----:B------:R-:W3:Y:S01]  /*0020*/  S2UR UR4, SR_CgaCtaId ;  /* 0x00000000000479c3 */ /* 0x000ee20000008800 */
[----:B------:R-:W-:Y:S01]  /*0030*/  UMOV UR24, 0x400 ;  /* 0x0000040000187882 */ /* 0x000fe20000000000 */
[----:B------:R-:W-:Y:S01]  /*0040*/  ULDC UR6, c[0x0][0xc] ;  /* 0x0000030000067ab9 */ /* 0x000fe20000000800 */
[----:B------:R-:W-:Y:S01]  /*0050*/  ULDC.64 UR30, c[0x0][0x250] ;  /* 0x00009400001e7ab9 */ /* 0x000fe20000000a00 */
[----:B------:R-:W-:Y:S01]  /*0060*/  BSSY B0, `(.L_x_0) ;  /* 0x000001f000007945 */ /* 0x000fe20003800000 */
[----:B-1----:R-:W-:-:S03]  /*0070*/  VIADD R1, R1, 0xfffffd90 ;  /* 0xfffffd9001017836 */ /* 0x002fc60000000000 */
[----:B------:R-:W1:Y:S08]  /*0080*/  LDC R12, c[0x0][0x230] ;  /* 0x00008c00ff0c7b82 */ /* 0x000e700000000800 */
[----:B------:R-:W-:Y:S08]  /*0090*/  S2UR UR25, SR_CTAID.Y ;  /* 0x00000000001979c3 */ /* 0x000ff00000002600 */
[----:B------:R-:W4:Y:S01]  /*00a0*/  S2UR UR5, SR_CTAID.Z ;  /* 0x00000000000579c3 */ /* 0x000f220000002700 */
[----:B---3--:R-:W-:-:S03]  /*00b0*/  ULEA UR24, UR4, UR24, 0x18 ;  /* 0x0000001804187291 */ /* 0x008fc6000f8ec03f */
[----:B------:R-:W-:Y:S01]  /*00c0*/  ULDC UR4, c[0x0][0x10] ;  /* 0x0000040000047ab9 */ /* 0x000fe20000000800 */
[----:B--2---:R-:W-:-:S03]  /*00d0*/  LOP3.LUT R2, R7, 0x7f, RZ, 0xc0, !PT ;  /* 0x0000007f07027812 */ /* 0x004fc600078ec0ff */
[----:B------:R-:W2:Y:S01]  /*00e0*/  S2UR UR32, SR_CTAID.X ;  /* 0x00000000002079c3 */ /* 0x000ea20000002500 */
[----:B-1----:R-:W-:Y:S01]  /*00f0*/  VIADD R6, R12, 0xffffffff ;  /* 0xffffffff0c067836 */ /* 0x002fe20000000000 */
[C---:B------:R-:W-:Y:S02]  /*0100*/  ISETP.GE.U32.AND P0, PT, R2.reuse, 0x20, PT ;  /* 0x000000200200780c */ /* 0x040fe40003f06070 */
[C---:B------:R-:W-:Y:S02]  /*0110*/  ISETP.NE.U32.AND P2, PT, R2.reuse, RZ, PT ;  /* 0x000000ff0200720c */ /* 0x040fe40003f45070 */
[----:B------:R-:W-:Y:S02]  /*0120*/  LEA R0, R2, UR24, 0x2 ;  /* 0x0000001802007c11 */ /* 0x000fe4000f8e10ff */
[----:B------:R-:W1:Y:S07]  /*0130*/  LDC R8, c[0x0][0x228] ;  /* 0x00008a00ff087b82 */ /* 0x000e6e0000000800 */
[----:B------:R3:W-:Y:S01]  /*0140*/  @!P0 STS [R0], RZ ;  /* 0x000000ff00008388 */ /* 0x0007e20000000800 */
[----:B------:R-:W-:-:S03]  /*0150*/  NOP ;  /* 0x0000000000007918 */ /* 0x000fc60000000000 */
[----:B------:R3:W-:Y:S01]  /*0160*/  @!P2 STS [UR24+0x20], R6 ;  /* 0x00002006ff00a988 */ /* 0x0007e20008000818 */
[----:B----4-:R-:W-:-:S04]  /*0170*/  UIMAD UR4, UR5, UR4, UR25 ;  /* 0x00000004050472a4 */ /* 0x010fc8000f8e0219 */
[----:B--2---:R-:W-:-:S04]  /*0180*/  UIMAD UR4, UR4, UR6, UR32 ;  /* 0x00000006040472a4 */ /* 0x004fc8000f8e0220 */
[----:B------:R-:W-:Y:S01]  /*0190*/  UIMAD UR5, UR4, 0x180, URZ ;  /* 0x00000180040578a4 */ /* 0x000fe2000f8e023f */
[----:B-1----:R-:W-:Y:S02]  /*01a0*/  VIADD R8, R8, 0xffffffff ;  /* 0xffffffff08087836 */ /* 0x002fe40000000000 */
[----:B------:R-:W-:Y:S01]  /*01b0*/  UMOV UR4, URZ ;  /* 0x0000003f00047c82 */ /* 0x000fe20008000000 */
[----:B------:R-:W-:-:S04]  /*01c0*/  UIADD3 UR26, UP0, UR5, UR30, URZ ;  /* 0x0000001e051a7290 */ /* 0x000fc8000ff1e03f */
[----:B------:R-:W-:Y:S01]  /*01d0*/  ULEA.HI.X.SX32 UR27, UR5, UR31, 0x1, UP0 ;  /* 0x0000001f051b7291 */ /* 0x000fe200080f0e3f */
[----:B---3--:R-:W-:Y:S11]  /*01e0*/  @P2 BRA `(.L_x_1) ;  /* 0x0000000000182947 */ /* 0x008ff60003800000 */
[----:B------:R-:W1:Y:S01]  /*01f0*/  LDS R3, [UR24+0x8] ;  /* 0x00000818ff037984 */ /* 0x000e620008000800 */
[----:B------:R-:W2:Y:S01]  /*0200*/  LDC.64 R10, c[0x0][0x210] ;  /* 0x00008400ff0a7b82 */ /* 0x000ea20000000a00 */
[----:B------:R-:W-:Y:S02]  /*0210*/  IMAD.MOV.U32 R4, RZ, RZ, 0x70 ;  /* 0x00000070ff047424 */ /* 0x000fe400078e00ff */
[----:B--2---:R2:W-:Y:S03]  /*0220*/  STS.64 [UR24], R10 ;  /* 0x0000000aff007988 */ /* 0x0045e60008000a18 */
[----:B-1----:R-:W-:-:S05]  /*0230*/  LOP3.LUT R3, R3, 0x10, R4, 0xd8, !PT ;  /* 0x0000001003037812 */ /* 0x002fca00078ed804 */
[----:B------:R2:W-:Y:S02]  /*0240*/  STS [UR24+0x8], R3 ;  /* 0x00000803ff007988 */ /* 0x0005e40008000818 */
.L_x_1:
[----:B------:R-:W-:Y:S05]  /*0250*/  BSYNC B0 ;  /* 0x0000000000007941 */ /* 0x000fea0003800000 */
.L_x_0:
[----:B------:R-:W-:Y:S04]  /*0260*/  BSSY B0, `(.L_x_2) ;  /* 0x000000a000007945 */ /* 0x000fe80003800000 */
[----:B------:R-:W-:Y:S05]  /*0270*/  @P2 BRA `(.L_x_3) ;  /* 0x0000000000202947 */ /* 0x000fea0003800000 */
[----:B--2---:R-:W1:Y:S01]  /*0280*/  LDS R3, [UR24+0x34] ;  /* 0x00003418ff037984 */ /* 0x004e620008000800 */
[----:B------:R-:W-:Y:S02]  /*0290*/  IMAD.MOV.U32 R4, RZ, RZ, 0x3f000000 ;  /* 0x3f000000ff047424 */ /* 0x000fe400078e00ff */
[----:B------:R-:W-:Y:S01]  /*02a0*/  @!P2 IMAD.MOV.U32 R5, RZ, RZ, 0x7f ;  /* 0x0000007fff05a424 */ /* 0x000fe200078e00ff */
[----:B------:R-:W2:Y:S02]  /*02b0*/  @!P2 LDS R10, [UR24+0x38] ;  /* 0x00003818ff0aa984 */ /* 0x000ea40008000800 */
[----:B-1----:R-:W-:Y:S02]  /*02c0*/  LOP3.LUT R3, R3, 0xff000000, R4, 0xb8, !PT ;  /* 0xff00000003037812 */ /* 0x002fe400078eb804 */
[----:B--2---:R-:W-:-:S03]  /*02d0*/  @!P2 LOP3.LUT R4, R10, 0xff, R5, 0xb8, !PT ;  /* 0x000000ff0a04a812 */ /* 0x004fc600078eb805 */
[----:B------:R1:W-:Y:S04]  /*02e0*/  STS [UR24+0x34], R3 ;  /* 0x00003403ff007988 */ /* 0x0003e80008000818 */
[----:B------:R1:W-:Y:S02]  /*02f0*/  @!P2 STS [UR24+0x38], R4 ;  /* 0x00003804ff00a988 */ /* 0x0003e40008000818 */
.L_x_3:
[----:B------:R-:W-:Y:S05]  /*0300*/  BSYNC B0 ;  /* 0x0000000000007941 */ /* 0x000fea0003800000 */
.L_x_2:
[----:B------:R-:W-:Y:S04]  /*0310*/  BSSY B0, `(.L_x_4) ;  /* 0x000000a000007945 */ /* 0x000fe80003800000 */
[----:B------:R-:W-:Y:S05]  /*0320*/  @P2 BRA `(.L_x_5) ;  /* 0x0000000000202947 */ /* 0x000fea0003800000 */
[----:B-12---:R-:W1:Y:S01]  /*0330*/  LDS R3, [UR24+0x1c] ;  /* 0x00001c18ff037984 */ /* 0x006e620008000800 */
[----:B------:R-:W2:Y:S03]  /*0340*/  LDC.64 R4, c[0x0][0x238] ;  /* 0x00008e00ff047b82 */ /* 0x000ea60000000a00 */
[----:B------:R3:W-:Y:S01]  /*0350*/  STS [UR24+0x24], R8 ;  /* 0x00002408ff007988 */ /* 0x0007e20008000818 */
[--C-:B--2---:R-:W-:Y:S02]  /*0360*/  SHF.R.U32.HI R10, RZ, 0x4, R5.reuse ;  /* 0x00000004ff0a7819 */ /* 0x104fe40000011605 */
[----:B------:R-:W-:-:S05]  /*0370*/  SHF.R.U64 R4, R4, 0x4, R5 ;  /* 0x0000000404047819 */ /* 0x000fca0000001205 */
[----:B------:R3:W-:Y:S01]  /*0380*/  STS [UR24+0xc], R4 ;  /* 0x00000c04ff007988 */ /* 0x0007e20008000818 */
[----:B-1----:R-:W-:-:S05]  /*0390*/  LOP3.LUT R3, R3, 0xf, R10, 0xb8, !PT ;  /* 0x0000000f03037812 */ /* 0x002fca00078eb80a */
[----:B------:R3:W-:Y:S02]  /*03a0*/  STS [UR24+0x1c], R3 ;  /* 0x00001c03ff007988 */ /* 0x0007e40008000818 */
.L_x_5:
[----:B------:R-:W-:Y:S05]  /*03b0*/  BSYNC B0 ;  /* 0x0000000000007941 */ /* 0x000fea0003800000 */
.L_x_4:
[----:B------:R-:W-:Y:S04]  /*03c0*/  BSSY B1, `(.L_x_6) ;  /* 0x000001d000017945 */ /* 0x000fe80003800000 */
[----:B------:R-:W-:Y:S04]  /*03d0*/  BSSY B0, `(.L_x_7) ;  /* 0x0000018000007945 */ /* 0x000fe80003800000 */
[----:B------:R-:W-:Y:S05]  /*03e0*/  @P2 BRA `(.L_x_8) ;  /* 0x00000000001c2947 */ /* 0x000fea0003800000 */
[----:B-123--:R-:W1:Y:S02]  /*03f0*/  LDS R3, [UR24+0x34] ;  /* 0x00003418ff037984 */ /* 0x00ee640008000800 */
[----:B-1----:R-:W-:-:S05]  /*0400*/  LOP3.LUT R3, R3, 0x7, RZ, 0xb8, !PT ;  /* 0x0000000703037812 */ /* 0x002fca00078eb8ff */
[----:B------:R1:W-:Y:S01]  /*0410*/  STS [UR24+0x34], R3 ;  /* 0x00003403ff007988 */ /* 0x0003e20008000818 */
[----:B------:R-:W-:Y:S05]  /*0420*/  @P2 BRA `(.L_x_9) ;  /* 0x00000000001c2947 */ /* 0x000fea0003800000 */
[----:B-1----:R-:W1:Y:S02]  /*0430*/  LDS R3, [UR24+0x34] ;  /* 0x00003418ff037984 */ /* 0x002e640008000800 */
[----:B-1----:R-:W-:-:S05]  /*0440*/  LOP3.LUT R3, R3, 0x38, RZ, 0xb8, !PT ;  /* 0x0000003803037812 */ /* 0x002fca00078eb8ff */
[----:B------:R4:W-:Y:S02]  /*0450*/  STS [UR24+0x34], R3 ;  /* 0x00003403ff007988 */ /* 0x0009e40008000818 */
.L_x_8:
[----:B------:R-:W-:Y:S05]  /*0460*/  @P2 BRA `(.L_x_10) ;  /* 0x00000000001c2947 */ /* 0x000fea0003800000 */
[----:B-1234-:R-:W1:Y:S02]  /*0470*/  LDS R3, [UR24+0x8] ;  /* 0x00000818ff037984 */ /* 0x01ee640008000800 */
[----:B-1----:R-:W-:-:S05]  /*0480*/  LOP3.LUT R3, R3, 0x780, RZ, 0xb8, !PT ;  /* 0x0000078003037812 */ /* 0x002fca00078eb8ff */
[----:B------:R2:W-:Y:S02]  /*0490*/  STS [UR24+0x8], R3 ;  /* 0x00000803ff007988 */ /* 0x0005e40008000818 */
.L_x_9:
[----:B------:R-:W-:Y:S05]  /*04a0*/  @P2 BRA `(.L_x_11) ;  /* 0x0000000000282947 */ /* 0x000fea0003800000 */
[----:B-12---:R-:W1:Y:S02]  /*04b0*/  LDS R3, [UR24+0x8] ;  /* 0x00000818ff037984 */ /* 0x006e640008000800 */
[----:B-1----:R-:W-:-:S05]  /*04c0*/  LOP3.LUT R3, R3, 0x1800, RZ, 0xb8, !PT ;  /* 0x0000180003037812 */ /* 0x002fca00078eb8ff */
[----:B------:R1:W-:Y:S02]  /*04d0*/  STS [UR24+0x8], R3 ;  /* 0x00000803ff007988 */ /* 0x0003e40008000818 */
.L_x_10:
[----:B------:R-:W-:Y:S05]  /*04e0*/  @P2 BREAK B0 ;  /* 0x0000000000002942 */ /* 0x000fea0003800000 */
[----:B------:R-:W-:Y:S05]  /*04f0*/  @P2 BRA `(.L_x_12) ;  /* 0x0000000000242947 */ /* 0x000fea0003800000 */
[----:B-1-3--:R-:W1:Y:S01]  /*0500*/  LDS R4, [UR24+0x8] ;  /* 0x00000818ff047984 */ /* 0x00ae620008000800 */
[----:B--2-4-:R-:W-:-:S05]  /*0510*/  IMAD.MOV.U32 R3, RZ, RZ, 0x6000 ;  /* 0x00006000ff037424 */ /* 0x014fca00078e00ff */
[----:B-1----:R-:W-:-:S04]  /*0520*/  LOP3.LUT R3, R4, 0x4000, R3, 0xd8, !PT ;  /* 0x0000400004037812 */ /* 0x002fc800078ed803 */
[----:B------:R-:W-:-:S05]  /*0530*/  LOP3.LUT R3, R3, 0x400000, RZ, 0xb8, !PT ;  /* 0x0040000003037812 */ /* 0x000fca00078eb8ff */
[----:B------:R3:W-:Y:S02]  /*0540*/  STS [UR24+0x8], R3 ;  /* 0x00000803ff007988 */ /* 0x0007e40008000818 */
.L_x_11:
[----:B------:R-:W-:Y:S05]  /*0550*/  BSYNC B0 ;  /* 0x0000000000007941 */ /* 0x000fea0003800000 */
.L_x_7:
[----:B-123--:R-:W1:Y:S02]  /*0560*/  @!P2 LDS R3, [UR24+0x8] ;  /* 0x00000818ff03a984 */ /* 0x00ee640008000800 */
[----:B-1----:R-:W-:-:S05]  /*0570*/  @!P2 LOP3.LUT R3, R3, 0x8000, RZ, 0xb8, !PT ;  /* 0x000080000303a812 */ /* 0x002fca00078eb8ff */
[----:B------:R1:W-:Y:S02]  /*0580*/  @!P2 STS [UR24+0x8], R3 ;  /* 0x00000803ff00a988 */ /* 0x0003e40008000818 */
.L_x_12:
[----:B------:R-:W-:Y:S05]  /*0590*/  BSYNC B1 ;  /* 0x0000000000017941 */ /* 0x000fea0003800000 */
.L_x_6:
[----:B------:R-:W-:Y:S05]  /*05a0*/  WARPSYNC.ALL ;  /* 0x0000000000007948 */ /* 0x000fea0003800000 */
[----:B------:R-:W-:Y:S05]  /*05b0*/  @P0 BRA `(.L_x_13) ;  /* 0x0000000000280947 */ /* 0x000fea0003800000 */
[----:B-1234-:R-:W1:Y:S01]  /*05c0*/  S2R R3, SR_LANEID ;  /* 0x0000000000037919 */ /* 0x01ee620000000000 */
[----:B------:R-:W-:Y:S05]  /*05d0*/  WARPSYNC.ALL ;  /* 0x0000000000007948 */ /* 0x000fea0003800000 */
[----:B-1----:R-:W-:-:S05]  /*05e0*/  IMAD.SHL.U32 R3, R3, 0x4, RZ ;  /* 0x0000000403037824 */ /* 0x002fca00078e00ff */
[----:B------:R-:W1:Y:S01]  /*05f0*/  LDS R9, [R3+UR24] ;  /* 0x0000001803097984 */ /* 0x000e620008000800 */
[----:B------:R-:W-:-:S05]  /*0600*/  IADD3 R4, P1, R3, UR26, RZ ;  /* 0x0000001a03047c10 */ /* 0x000fca000ff3e0ff */
[----:B------:R-:W-:-:S05]  /*0610*/  IMAD.X R5, RZ, RZ, UR27, P1 ;  /* 0x0000001bff057e24 */ /* 0x000fca00088e06ff */
[----:B-1----:R1:W5:Y:S01]  /*0620*/  ATOMG.E.EXCH.STRONG.GPU PT, RZ, [R4], R9 ;  /* 0x0000000904ff73a8 */ /* 0x00236200041ee100 */
[----:B------:R-:W-:-:S04]  /*0630*/  DEPBAR {5,4,3,2,1,0} ;  /* 0x0000003f0000791a */ /* 0x000fc80000000000 */
[----:B------:R1:W-:Y:S01]  /*0640*/  UTMACCTL.IV [UR26] ;  /* 0x000000001a0079b9 */ /* 0x0003e20008000000 */
[----:B------:R-:W-:Y:S01]  /*0650*/  NOP ;  /* 0x0000000000007918 */ /* 0x000fe20000000000 */
.L_x_13:
[----:B------:R-:W-:Y:S05]  /*0660*/  @P0 BRA `(.L_x_14) ;  /* 0x00000000000c0947 */ /* 0x000fea0003800000 */
[----:B------:R0:W-:Y:S01]  /*0670*/  UTMACMDFLUSH ;  /* 0x00000000000079b7 */ /* 0x0001e20000000000 */
[----:B------:R-:W-:Y:S05]  /*0680*/  @P0 BRA `(.L_x_14) ;  /* 0x0000000000040947 */ /* 0x000fea0003800000 */
[----:B------:R-:W-:-:S04]  /*0690*/  DEPBAR.LE SB0, 0x0 ;  /* 0x000080000000791a */ /* 0x000fc80000000000 */
.L_x_14:
[----:B------:R-:W-:Y:S05]  /*06a0*/  WARPSYNC.ALL ;  /* 0x0000000000007948 */ /* 0x000fea0003800000 */
[----:B-----5:R-:W-:Y:S06]  /*06b0*/  BAR.SYNC.DEFER_BLOCKING 0x0 ;  /* 0x0000000000007b1d */ /* 0x020fec0000010000 */
[----:B------:R-:W-:Y:S02]  /*06c0*/  BSSY B1, `(.L_x_15) ;  /* 0x000000b000017945 */ /* 0x000fe40003800000 */
[----:B------:R-:W-:Y:S06]  /*06d0*/  BAR.SYNC.DEFER_BLOCKING 0x0 ;  /* 0x0000000000007b1d */ /* 0x000fec0000010000 */
[----:B------:R1:W-:Y:S01]  /*06e0*/  @!P0 STS [R0], RZ ;  /* 0x000000ff00008388 */ /* 0x0003e20000000800 */
[----:B------:R-:W-:Y:S01]  /*06f0*/  NOP ;  /* 0x0000000000007918 */ /* 0x000fe20000000000 */
[----:B------:R-:W-:Y:S05]  /*0700*/  @P2 BRA `(.L_x_16) ;  /* 0x0000000000182947 */ /* 0x000fea0003800000 */
[----:B-1234-:R-:W1:Y:S01]  /*0710*/  LDS R3, [UR24+0x8] ;  /* 0x00000818ff037984 */ /* 0x01ee620008000800 */
[----:B------:R-:W2:Y:S01]  /*0720*/  LDC.64 R10, c[0x0][0x218] ;  /* 0x00008600ff0a7b82 */ /* 0x000ea20000000a00 */
[----:B------:R-:W-:Y:S02]  /*0730*/  IMAD.MOV.U32 R4, RZ, RZ, 0x70 ;  /* 0x00000070ff047424 */ /* 0x000fe400078e00ff */
[----:B--2---:R2:W-:Y:S03]  /*0740*/  STS.64 [UR24], R10 ;  /* 0x0000000aff007988 */ /* 0x0045e60008000a18 */
[----:B-1----:R-:W-:-:S05]  /*0750*/  LOP3.LUT R3, R3, 0x10, R4, 0xd8, !PT ;  /* 0x0000001003037812 */ /* 0x002fca00078ed804 */
[----:B------:R2:W-:Y:S02]  /*0760*/  STS [UR24+0x8], R3 ;  /* 0x00000803ff007988 */ /* 0x0005e40008000818 */
.L_x_16:
[----:B-1----:R-:W-:Y:S05]  /*0770*/  BSYNC B1 ;  /* 0x0000000000017941 */ /* 0x002fea0003800000 */
.L_x_15:
[----:B------:R-:W-:Y:S04]  /*0780*/  BSSY B2, `(.L_x_17) ;  /* 0x000000f000027945 */ /* 0x000fe80003800000 */
[----:B------:R-:W-:Y:S04]  /*0790*/  BSSY B1, `(.L_x_18) ;  /* 0x000000c000017945 */ /* 0x000fe80003800000 */
[----:B------:R-:W-:Y:S05]  /*07a0*/  @P2 BRA `(.L_x_19) ;  /* 0x0000000000282947 */ /* 0x000fea0003800000 */
[----:B--234-:R-:W1:Y:S01]  /*07b0*/  LDS R3, [UR24+0x34] ;  /* 0x00003418ff037984 */ /* 0x01ce620008000800 */
[----:B------:R-:W-:Y:S01]  /*07c0*/  IMAD.MOV.U32 R4, RZ, RZ, 0x3f000000 ;  /* 0x3f000000ff047424 */ /* 0x000fe200078e00ff */
[----:B------:R-:W-:Y:S05]  /*07d0*/  @P2 BREAK B1 ;  /* 0x0000000000012942 */ /* 0x000fea0003800000 */
[----:B-1----:R-:W-:-:S05]  /*07e0*/  LOP3.LUT R3, R3, 0xff000000, R4, 0xb8, !PT ;  /* 0xff00000003037812 */ /* 0x002fca00078eb804 */
[----:B------:R1:W-:Y:S01]  /*07f0*/  STS [UR24+0x34], R3 ;  /* 0x00003403ff007988 */ /* 0x0003e20008000818 */
[----:B------:R-:W-:Y:S05]  /*0800*/  @P2 BRA `(.L_x_20) ;  /* 0x0000000000182947 */ /* 0x000fea0003800000 */
[----:B------:R-:W2:Y:S01]  /*0810*/  LDS R4, [UR24+0x38] ;  /* 0x00003818ff047984 */ /* 0x000ea20008000800 */
[----:B-1----:R-:W-:-:S05]  /*0820*/  IMAD.MOV.U32 R3, RZ, RZ, 0xff ;  /* 0x000000ffff037424 */ /* 0x002fca00078e00ff */
[----:B--2---:R-:W-:-:S05]  /*0830*/  LOP3.LUT R3, R4, 0xff, R3, 0xb8, !PT ;  /* 0x000000ff04037812 */ /* 0x004fca00078eb803 */
[----:B------:R1:W-:Y:S02]  /*0840*/  STS [UR24+0x38], R3 ;  /* 0x00003803ff007988 */ /* 0x0003e40008000818 */
.L_x_19:
[----:B------:R-:W-:Y:S05]  /*0850*/  BSYNC B1 ;  /* 0x0000000000017941 */ /* 0x000fea0003800000 */
.L_x_18:
[----:B------:R1:W-:Y:S02]  /*0860*/  @!P2 STS [UR24+0x20], R6 ;  /* 0x00002006ff00a988 */ /* 0x0003e40008000818 */
.L_x_20:
[----:B------:R-:W-:Y:S05]  /*0870*/  BSYNC B2 ;  /* 0x0000000000027941 */ /* 0x000fea0003800000 */
.L_x_17:
[----:B------:R-:W-:Y:S05]  /*0880*/  WARPSYNC.ALL ;  /* 0x0000000000007948 */ /* 0x000fea0003800000 */
[----:B-1234-:R-:W1:Y:S01]  /*0890*/  LDC R3, c[0x0][0x22c] ;  /* 0x00008b00ff037b82 */ /* 0x01ee620000000800 */
[----:B------:R-:W-:Y:S01]  /*08a0*/  BSSY B2, `(.L_x_21) ;  /* 0x000000b000027945 */ /* 0x000fe20003800000 */
[----:B-1----:R-:W-:-:S03]  /*08b0*/  VIADD R3, R3, 0xffffffff ;  /* 0xffffffff03037836 */ /* 0x002fc60000000000 */
[----:B------:R-:W-:Y:S05]  /*08c0*/  @P2 BRA `(.L_x_22) ;  /* 0x0000000000202947 */ /* 0x000fea0003800000 */
[----:B------:R-:W1:Y:S01]  /*08d0*/  LDS R4, [UR24+0x1c] ;  /* 0x00001c18ff047984 */ /* 0x000e620008000800 */
[----:B------:R-:W2:Y:S03]  /*08e0*/  LDC.64 R10, c[0x0][0x240] ;  /* 0x00009000ff0a7b82 */ /* 0x000ea60000000a00 */
[----:B------:R3:W-:Y:S01]  /*08f0*/  STS [UR24+0x24], R3 ;  /* 0x00002403ff007988 */ /* 0x0007e20008000818 */
[--C-:B--2---:R-:W-:Y:S02]  /*0900*/  SHF.R.U32.HI R9, RZ, 0x4, R11.reuse ;  /* 0x00000004ff097819 */ /* 0x104fe4000001160b */
[----:B------:R-:W-:-:S05]  /*0910*/  SHF.R.U64 R5, R10, 0x4, R11 ;  /* 0x000000040a057819 */ /* 0x000fca000000120b */
[----:B------:R3:W-:Y:S01]  /*0920*/  STS [UR24+0xc], R5 ;  /* 0x00000c05ff007988 */ /* 0x0007e20008000818 */
[----:B-1----:R-:W-:-:S05]  /*0930*/  LOP3.LUT R4, R4, 0xf, R9, 0xb8, !PT ;  /* 0x0000000f04047812 */ /* 0x002fca00078eb809 */
[----:B------:R3:W-:Y:S02]  /*0940*/  STS [UR24+0x1c], R4 ;  /* 0x00001c04ff007988 */ /* 0x0007e40008000818 */
.L_x_22:
[----:B------:R-:W-:Y:S05]  /*0950*/  BSYNC B2 ;  /* 0x0000000000027941 */ /* 0x000fea0003800000 */
.L_x_21:
[----:B------:R-:W-:Y:S04]  /*0960*/  BSSY B3, `(.L_x_23) ;  /* 0x000001d000037945 */ /* 0x000fe80003800000 */
[----:B------:R-:W-:Y:S04]  /*0970*/  BSSY B2, `(.L_x_24) ;  /* 0x0000018000027945 */ /* 0x000fe80003800000 */
[----:B------:R-:W-:Y:S05]  /*0980*/  @P2 BRA `(.L_x_25) ;  /* 0x00000000001c2947 */ /* 0x000fea0003800000 */
[----:B---3--:R-:W1:Y:S02]  /*0990*/  LDS R4, [UR24+0x34] ;  /* 0x00003418ff047984 */ /* 0x008e640008000800 */
[----:B-1----:R-:W-:-:S05]  /*09a0*/  LOP3.LUT R4, R4, 0x7, RZ, 0xb8, !PT ;  /* 0x0000000704047812 */ /* 0x002fca00078eb8ff */
[----:B------:R1:W-:Y:S01]  /*09b0*/  STS [UR24+0x34], R4 ;  /* 0x00003404ff007988 */ /* 0x0003e20008000818 */
[----:B------:R-:W-:Y:S05]  /*09c0*/  @P2 BRA `(.L_x_26) ;  /* 0x00000000001c2947 */ /* 0x000fea0003800000 */
[----:B-1----:R-:W1:Y:S02]  /*09d0*/  LDS R4, [UR24+0x34] ;  /* 0x00003418ff047984 */ /* 0x002e640008000800 */
[----:B-1----:R-:W-:-:S05]  /*09e0*/  LOP3.LUT R4, R4, 0x38, RZ, 0xb8, !PT ;  /* 0x0000003804047812 */ /* 0x002fca00078eb8ff */
[----:B------:R1:W-:Y:S02]  /*09f0*/  STS [UR24+0x34], R4 ;  /* 0x00003404ff007988 */ /* 0x0003e40008000818 */
.L_x_25:
[----:B------:R-:W-:Y:S05]  /*0a00*/  @P2 BRA `(.L_x_27) ;  /* 0x00000000001c2947 */ /* 0x000fea0003800000 */
[----:B-1-3--:R-:W1:Y:S02]  /*0a10*/  LDS R4, [UR24+0x8] ;  /* 0x00000818ff047984 */ /* 0x00ae640008000800 */
[----:B-1----:R-:W-:-:S05]  /*0a20*/  LOP3.LUT R4, R4, 0x780, RZ, 0xb8, !PT ;  /* 0x0000078004047812 */ /* 0x002fca00078eb8ff */
[----:B------:R2:W-:Y:S02]  /*0a30*/  STS [UR24+0x8], R4 ;  /* 0x00000804ff007988 */ /* 0x0005e40008000818 */
.L_x_26:
[----:B------:R-:W-:Y:S05]  /*0a40*/  @P2 BRA `(.L_x_28) ;  /* 0x0000000000282947 */ /* 0x000fea0003800000 */
[----:B-12---:R-:W1:Y:S02]  /*0a50*/  LDS R4, [UR24+0x8] ;  /* 0x00000818ff047984 */ /* 0x006e640008000800 */
[----:B-1----:R-:W-:-:S05]  /*0a60*/  LOP3.LUT R4, R4, 0x1800, RZ, 0xb8, !PT ;  /* 0x0000180004047812 */ /* 0x002fca00078eb8ff */
[----:B------:R2:W-:Y:S02]  /*0a70*/  STS [UR24+0x8], R4 ;  /* 0x00000804ff007988 */ /* 0x0005e40008000818 */
.L_x_27:
[----:B------:R-:W-:Y:S05]  /*0a80*/  @P2 BREAK B2 ;  /* 0x0000000000022942 */ /* 0x000fea0003800000 */
[----:B------:R-:W-:Y:S05]  /*0a90*/  @P2 BRA `(.L_x_29) ;  /* 0x0000000000242947 */ /* 0x000fea0003800000 */
[----:B-123--:R-:W1:Y:S01]  /*0aa0*/  LDS R4, [UR24+0x8] ;  /* 0x00000818ff047984 */ /* 0x00ee620008000800 */
[----:B------:R-:W-:-:S05]  /*0ab0*/  IMAD.MOV.U32 R5, RZ, RZ, 0x6000 ;  /* 0x00006000ff057424 */ /* 0x000fca00078e00ff */
[----:B-1----:R-:W-:-:S04]  /*0ac0*/  LOP3.LUT R4, R4, 0x4000, R5, 0xd8, !PT ;  /* 0x0000400004047812 */ /* 0x002fc800078ed805 */
[----:B------:R-:W-:-:S05]  /*0ad0*/  LOP3.LUT R4, R4, 0x400000, RZ, 0xb8, !PT ;  /* 0x0040000004047812 */ /* 0x000fca00078eb8ff */
[----:B------:R3:W-:Y:S02]  /*0ae0*/  STS [UR24+0x8], R4 ;  /* 0x00000804ff007988 */ /* 0x0007e40008000818 */
.L_x_28:
[----:B------:R-:W-:Y:S05]  /*0af0*/  BSYNC B2 ;  /* 0x0000000000027941 */ /* 0x000fea0003800000 */
.L_x_24:
[----:B-123--:R-:W1:Y:S02]  /*0b00*/  @!P2 LDS R4, [UR24+0x8] ;  /* 0x00000818ff04a984 */ /* 0x00ee640008000800 */
[----:B-1----:R-:W-:-:S05]  /*0b10*/  @!P2 LOP3.LUT R4, R4, 0x8000, RZ, 0xb8, !PT ;  /* 0x000080000404a812 */ /* 0x002fca00078eb8ff */
[----:B------:R4:W-:Y:S02]  /*0b20*/  @!P2 STS [UR24+0x8], R4 ;  /* 0x00000804ff00a988 */ /* 0x0009e40008000818 */
.L_x_29:
[----:B------:R-:W-:Y:S05]  /*0b30*/  BSYNC B3 ;  /* 0x0000000000037941 */ /* 0x000fea0003800000 */
.L_x_23:
[----:B------:R-:W-:Y:S05]  /*0b40*/  WARPSYNC.ALL ;  /* 0x0000000000007948 */ /* 0x000fea0003800000 */
[----:B------:R-:W-:-:S04]  /*0b50*/  UIADD3 UR29, UR5, 0x80, URZ ;  /* 0x00000080051d7890 */ /* 0x000fc8000fffe03f */
[----:B------:R-:W-:-:S04]  /*0b60*/  UIADD3 UR28, UP0, UR29, UR30, URZ ;  /* 0x0000001e1d1c7290 */ /* 0x000fc8000ff1e03f */
[----:B------:R-:W-:Y:S01]  /*0b70*/  ULEA.HI.X.SX32 UR29, UR29, UR31, 0x1, UP0 ;  /* 0x0000001f1d1d7291 */ /* 0x000fe200080f0e3f */
[----:B------:R-:W-:Y:S11]  /*0b80*/  @P0 BRA `(.L_x_30) ;  /* 0x0000000000280947 */ /* 0x000ff60003800000 */
        /* <DEDUP_REMOVED lines=10> */
.L_x_30:
[----:B------:R-:W-:Y:S05]  /*0c30*/  @P0 BRA `(.L_x_31) ;  /* 0x00000000000c0947 */ /* 0x000fea0003800000 */
[----:B------:R0:W-:Y:S01]  /*0c40*/  UTMACMDFLUSH ;  /* 0x00000000000079b7 */ /* 0x0001e20000000000 */
[----:B------:R-:W-:Y:S05]  /*0c50*/  @P0 BRA `(.L_x_31) ;  /* 0x0000000000040947 */ /* 0x000fea0003800000 */
[----:B------:R-:W-:-:S04]  /*0c60*/  DEPBAR.LE SB0, 0x0 ;  /* 0x000080000000791a */ /* 0x000fc80000000000 */
.L_x_31:
[----:B------:R-:W-:Y:S05]  /*0c70*/  WARPSYNC.ALL ;  /* 0x0000000000007948 */ /* 0x000fea0003800000 */
[----:B-----5:R-:W-:Y:S06]  /*0c80*/  BAR.SYNC.DEFER_BLOCKING 0x0 ;  /* 0x0000000000007b1d */ /* 0x020fec0000010000 */
[----:B------:R-:W-:Y:S02]  /*0c90*/  BSSY B3, `(.L_x_32) ;  /* 0x000000b000037945 */ /* 0x000fe40003800000 */
[----:B------:R-:W-:Y:S06]  /*0ca0*/  BAR.SYNC.DEFER_BLOCKING 0x0 ;  /* 0x0000000000007b1d */ /* 0x000fec0000010000 */
[----:B------:R1:W-:Y:S01]  /*0cb0*/  @!P0 STS [R0], RZ ;  /* 0x000000ff00008388 */ /* 0x0003e20000000800 */
[----:B------:R-:W-:Y:S01]  /*0cc0*/  NOP ;  /* 0x0000000000007918 */ /* 0x000fe20000000000 */
[----:B------:R-:W-:Y:S05]  /*0cd0*/  @P2 BRA `(.L_x_33) ;  /* 0x0000000000182947 */ /* 0x000fea0003800000 */
[----:B-1----:R-:W1:Y:S01]  /*0ce0*/  LDS R0, [UR24+0x8] ;  /* 0x00000818ff007984 */ /* 0x002e620008000800 */
[----:B------:R-:W5:Y:S01]  /*0cf0*/  LDC.64 R10, c[0x0][0x220] ;  /* 0x00008800ff0a7b82 */ /* 0x000f620000000a00 */
[----:B---3--:R-:W-:Y:S02]  /*0d00*/  IMAD.MOV.U32 R5, RZ, RZ, 0x70 ;  /* 0x00000070ff057424 */ /* 0x008fe400078e00ff */
[----:B-----5:R3:W-:Y:S03]  /*0d10*/  STS.64 [UR24], R10 ;  /* 0x0000000aff007988 */ /* 0x0207e60008000a18 */
[----:B-1----:R-:W-:-:S05]  /*0d20*/  LOP3.LUT R0, R0, 0x10, R5, 0xd8, !PT ;  /* 0x0000001000007812 */ /* 0x002fca00078ed805 */
[----:B------:R3:W-:Y:S02]  /*0d30*/  STS [UR24+0x8], R0 ;  /* 0x00000800ff007988 */ /* 0x0007e40008000818 */
.L_x_33:
[----:B-1----:R-:W-:Y:S05]  /*0d40*/  BSYNC B3 ;  /* 0x0000000000037941 */ /* 0x002fea0003800000 */
.L_x_32:
[----:B------:R-:W-:Y:S04]  /*0d50*/  BSSY B3, `(.L_x_34) ;  /* 0x0000033000037945 */ /* 0x000fe80003800000 */
[----:B------:R-:W-:Y:S04]  /*0d60*/  BSSY B4, `(.L_x_35) ;  /* 0x000002e000047945 */ /* 0x000fe80003800000 */
[----:B------:R-:W-:Y:S05]  /*0d70*/  @P2 BRA `(.L_x_36) ;  /* 0x0000000000242947 */ /* 0x000fea0003800000 */
[----:B---3--:R-:W1:Y:S01]  /*0d80*/  LDS R0, [UR24+0x34] ;  /* 0x00003418ff007984 */ /* 0x008e620008000800 */
[----:B------:R-:W-:-:S05]  /*0d90*/  IMAD.MOV.U32 R5, RZ, RZ, 0x7f000000 ;  /* 0x7f000000ff057424 */ /* 0x000fca00078e00ff */
[----:B-1----:R-:W-:-:S05]  /*0da0*/  LOP3.LUT R0, R0, 0xff000000, R5, 0xb8, !PT ;  /* 0xff00000000007812 */ /* 0x002fca00078eb805 */
[----:B------:R1:W-:Y:S01]  /*0db0*/  STS [UR24+0x34], R0 ;  /* 0x00003400ff007988 */ /* 0x0003e20008000818 */
[----:B------:R-:W-:Y:S05]  /*0dc0*/  @P2 BRA `(.L_x_37) ;  /* 0x0000000000182947 */ /* 0x000fea0003800000 */
[----:B-1----:R-:W1:Y:S01]  /*0dd0*/  LDS R0, [UR24+0x38] ;  /* 0x00003818ff007984 */ /* 0x002e620008000800 */
[----:B------:R-:W-:-:S05]  /*0de0*/  IMAD.MOV.U32 R5, RZ, RZ, 0x7f ;  /* 0x0000007fff057424 */ /* 0x000fca00078e00ff */
[----:B-1----:R-:W-:-:S05]  /*0df0*/  LOP3.LUT R0, R0, 0xff, R5, 0xb8, !PT ;  /* 0x000000ff00007812 */ /* 0x002fca00078eb805 */
[----:B------:R1:W-:Y:S02]  /*0e00*/  STS [UR24+0x38], R0 ;  /* 0x00003800ff007988 */ /* 0x0003e40008000818 */
.L_x_36:
[----:B------:R-:W-:Y:S05]  /*0e10*/  @P2 BRA `(.L_x_38) ;  /* 0x00000000000c2947 */ /* 0x000fea0003800000 */
[----:B------:R1:W-:Y:S02]  /*0e20*/  STS [UR24+0x20], R3 ;  /* 0x00002003ff007988 */ /* 0x0003e40008000818 */
.L_x_37:
[----:B------:R-:W-:Y:S05]  /*0e30*/  @P2 BRA `(.L_x_39) ;  /* 0x0000000000242947 */ /* 0x000fea0003800000 */
[----:B------:R1:W-:Y:S02]  /*0e40*/  STS [UR24+0x24], R8 ;  /* 0x00002408ff007988 */ /* 0x0003e40008000818 */
.L_x_38:
[----:B------:R-:W-:Y:S05]  /*0e50*/  @P2 BRA `(.L_x_40) ;  /* 0x00000000002c2947 */ /* 0x000fea0003800000 */
[----:B-1-3--:R-:W1:Y:S01]  /*0e60*/  LDS R0, [UR24+0x1c] ;  /* 0x00001c18ff007984 */ /* 0x00ae620008000800 */
[----:B------:R-:W3:Y:S02]  /*0e70*/  LDC.64 R8, c[0x0][0x248] ;  /* 0x00009200ff087b82 */ /* 0x000ee40000000a00 */
[--C-:B---3--:R-:W-:Y:S02]  /*0e80*/  SHF.R.U32.HI R5, RZ, 0x4, R9.reuse ;  /* 0x00000004ff057819 */ /* 0x108fe40000011609 */
[----:B------:R-:W-:-:S05]  /*0e90*/  SHF.R.U64 R3, R8, 0x4, R9 ;  /* 0x0000000408037819 */ /* 0x000fca0000001209 */
[----:B------:R3:W-:Y:S01]  /*0ea0*/  STS [UR24+0xc], R3 ;  /* 0x00000c03ff007988 */ /* 0x0007e20008000818 */
[----:B-1----:R-:W-:-:S05]  /*0eb0*/  LOP3.LUT R0, R0, 0xf, R5, 0xb8, !PT ;  /* 0x0000000f00007812 */ /* 0x002fca00078eb805 */
[----:B------:R3:W-:Y:S02]  /*0ec0*/  STS [UR24+0x1c], R0 ;  /* 0x00001c00ff007988 */ /* 0x0007e40008000818 */
.L_x_39:
[----:B------:R-:W-:Y:S05]  /*0ed0*/  @P2 BRA `(.L_x_41) ;  /* 0x00000000001c2947 */ /* 0x000fea0003800000 */
[----:B-1-3--:R-:W1:Y:S02]  /*0ee0*/  LDS R0, [UR24+0x34] ;  /* 0x00003418ff007984 */ /* 0x00ae640008000800 */
[----:B-1----:R-:W-:-:S05]  /*0ef0*/  LOP3.LUT R0, R0, 0x7, RZ, 0xb8, !PT ;  /* 0x0000000700007812 */ /* 0x002fca00078eb8ff */
[----:B------:R1:W-:Y:S02]  /*0f00*/  STS [UR24+0x34], R0 ;  /* 0x00003400ff007988 */ /* 0x0003e40008000818 */
.L_x_40:
[----:B------:R-:W-:Y:S05]  /*0f10*/  @P2 BRA `(.L_x_42) ;  /* 0x00000000001c2947 */ /* 0x000fea0003800000 */
[----:B-1-3--:R-:W1:Y:S02]  /*0f20*/  LDS R0, [UR24+0x34] ;  /* 0x00003418ff007984 */ /* 0x00ae640008000800 */
[----:B-1----:R-:W-:-:S05]  /*0f30*/  LOP3.LUT R0, R0, 0x38, RZ, 0xb8, !PT ;  /* 0x0000003800007812 */ /* 0x002fca00078eb8ff */
[----:B------:R1:W-:Y:S02]  /*0f40*/  STS [UR24+0x34], R0 ;  /* 0x00003400ff007988 */ /* 0x0003e40008000818 */
.L_x_41:
[----:B------:R-:W-:Y:S05]  /*0f50*/  @P2 BRA `(.L_x_43) ;  /* 0x00000000001c2947 */ /* 0x000fea0003800000 */
[----:B-1-3--:R-:W1:Y:S02]  /*0f60*/  LDS R0, [UR24+0x8] ;  /* 0x00000818ff007984 */ /* 0x00ae640008000800 */
[----:B-1----:R-:W-:-:S05]  /*0f70*/  LOP3.LUT R0, R0, 0x780, RZ, 0xb8, !PT ;  /* 0x0000078000007812 */ /* 0x002fca00078eb8ff */
[----:B------:R1:W-:Y:S02]  /*0f80*/  STS [UR24+0x8], R0 ;  /* 0x00000800ff007988 */ /* 0x0003e40008000818 */
.L_x_42:
[----:B------:R-:W-:Y:S05]  /*0f90*/  @P2 BRA `(.L_x_44) ;  /* 0x0000000000282947 */ /* 0x000fea0003800000 */
[----:B-1-3--:R-:W1:Y:S02]  /*0fa0*/  LDS R0, [UR24+0x8] ;  /* 0x00000818ff007984 */ /* 0x00ae640008000800 */
[----:B-1----:R-:W-:-:S05]  /*0fb0*/  LOP3.LUT R0, R0, 0x1800, RZ, 0xb8, !PT ;  /* 0x0000180000007812 */ /* 0x002fca00078eb8ff */
[----:B------:R1:W-:Y:S02]  /*0fc0*/  STS [UR24+0x8], R0 ;  /* 0x00000800ff007988 */ /* 0x0003e40008000818 */
.L_x_43:
[----:B------:R-:W-:Y:S05]  /*0fd0*/  @P2 BREAK B4 ;  /* 0x0000000000042942 */ /* 0x000fea0003800000 */
[----:B------:R-:W-:Y:S05]  /*0fe0*/  @P2 BRA `(.L_x_45) ;  /* 0x0000000000242947 */ /* 0x000fea0003800000 */
[----:B-1-3--:R-:W1:Y:S01]  /*0ff0*/  LDS R0, [UR24+0x8] ;  /* 0x00000818ff007984 */ /* 0x00ae620008000800 */
[----:B------:R-:W-:-:S05]  /*1000*/  IMAD.MOV.U32 R3, RZ, RZ, 0x6000 ;  /* 0x00006000ff037424 */ /* 0x000fca00078e00ff */
[----:B-1----:R-:W-:-:S04]  /*1010*/  LOP3.LUT R0, R0, 0x6000, R3, 0xd8, !PT ;  /* 0x0000600000007812 */ /* 0x002fc800078ed803 */
[----:B------:R-:W-:-:S05]  /*1020*/  LOP3.LUT R0, R0, 0x400000, RZ, 0xb8, !PT ;  /* 0x0040000000007812 */ /* 0x000fca00078eb8ff */
[----:B------:R1:W-:Y:S02]  /*1030*/  STS [UR24+0x8], R0 ;  /* 0x00000800ff007988 */ /* 0x0003e40008000818 */
.L_x_44:
[----:B------:R-:W-:Y:S05]  /*1040*/  BSYNC B4 ;  /* 0x0000000000047941 */ /* 0x000fea0003800000 */
.L_x_35:
[----:B-1-3--:R-:W1:Y:S02]  /*1050*/  @!P2 LDS R0, [UR24+0x8] ;  /* 0x00000818ff00a984 */ /* 0x00ae640008000800 */
[----:B-1----:R-:W-:-:S05]  /*1060*/  @!P2 LOP3.LUT R0, R0, 0x8000, RZ, 0xb8, !PT ;  /* 0x000080000000a812 */ /* 0x002fca00078eb8ff */
[----:B------:R1:W-:Y:S02]  /*1070*/  @!P2 STS [UR24+0x8], R0 ;  /* 0x00000800ff00a988 */ /* 0x0003e40008000818 */
.L_x_45:
[----:B------:R-:W-:Y:S05]  /*1080*/  BSYNC B3 ;  /* 0x0000000000037941 */ /* 0x000fea0003800000 */
.L_x_34:
[----:B------:R-:W-:Y:S05]  /*1090*/  WARPSYNC.ALL ;  /* 0x0000000000007948 */ /* 0x000fea0003800000 */
[----:B------:R1:W-:Y:S01]  /*10a0*/  STL [R1], RZ ;  /* 0x000000ff01007387 */ /* 0x0003e20000100800 */
[----:B------:R-:W-:Y:S01]  /*10b0*/  UIADD3 UR5, UR5, 0x100, URZ ;  /* 0x0000010005057890 */ /* 0x000fe2000fffe03f */
[----:B------:R-:W-:Y:S02]  /*10c0*/  ISETP.GE.AND P1, PT, R12, 0x1, PT ;  /* 0x000000010c00780c */ /* 0x000fe40003f26270 */
[----:B------:R-:W-:Y:S01]  /*10d0*/  CS2R R24, SRZ ;  /* 0x0000000000187805 */ /* 0x000fe2000001ff00 */
[----:B------:R1:W-:Y:S01]  /*10e0*/  STL [R1+0x4], RZ ;  /* 0x000004ff01007387 */ /* 0x0003e20000100800 */
[----:B------:R-:W-:Y:S01]  /*10f0*/  UIADD3 UR30, UP0, UR5, UR30, URZ ;  /* 0x0000001e051e7290 */ /* 0x000fe2000ff1e03f */
[----:B------:R-:W-:-:S02]  /*1100*/  CS2R R26, SRZ ;  /* 0x00000000001a7805 */ /* 0x000fc4000001ff00 */
[----:B------:R-:W-:Y:S01]  /*1110*/  CS2R R28, SRZ ;  /* 0x00000000001c7805 */ /* 0x000fe2000001ff00 */
[----:B------:R1:W-:Y:S01]  /*1120*/  STL [R1+0x8], RZ ;  /* 0x000008ff01007387 */ /* 0x0003e20000100800 */
[----:B------:R-:W-:Y:S01]  /*1130*/  ULEA.HI.X.SX32 UR31, UR5, UR31, 0x1, UP0 ;  /* 0x0000001f051f7291 */ /* 0x000fe200080f0e3f */
[----:B------:R-:W-:Y:S02]  /*1140*/  CS2R R30, SRZ ;  /* 0x00000000001e7805 */ /* 0x000fe4000001ff00 */
[----:B------:R-:W-:Y:S01]  /*1150*/  CS2R R32, SRZ ;  /* 0x0000000000207805 */ /* 0x000fe2000001ff00 */
[----:B------:R1:W-:Y:S01]  /*1160*/  STL [R1+0xc], RZ ;  /* 0x00000cff01007387 */ /* 0x0003e20000100800 */
[----:B------:R-:W-:Y:S02]  /*1170*/  CS2R R34, SRZ ;  /* 0x0000000000227805 */ /* 0x000fe4000001ff00 */
[----:B------:R-:W-:Y:S02]  /*1180*/  CS2R R36, SRZ ;  /* 0x0000000000247805 */ /* 0x000fe4000001ff00 */
[----:B------:R-:W-:Y:S01]  /*1190*/  CS2R R38, SRZ ;  /* 0x0000000000267805 */ /* 0x000fe2000001ff00 */
[----:B------:R1:W-:Y:S01]  /*11a0*/  STL [R1+0x10], RZ ;  /* 0x000010ff01007387 */ /* 0x0003e20000100800 */
[----:B------:R-:W-:-:S02]  /*11b0*/  CS2R R40, SRZ ;  /* 0x0000000000287805 */ /* 0x000fc4000001ff00 */
        /* <DEDUP_REMOVED lines=55> */
[----:B------:R-:W-:Y:S01]  /*1530*/  CS2R R124, SRZ ;  /* 0x00000000007c7805 */ /* 0x000fe2000001ff00 */
[----:B------:R-:W-:-:S02]  /*1540*/  IMAD.MOV.U32 R126, RZ, RZ, RZ ;  /* 0x000000ffff7e7224 */ /* 0x000fc400078e00ff */
[----:B------:R1:W-:Y:S04]  /*1550*/  STL [R1+0x4c], RZ ;  /* 0x00004cff01007387 */ /* 0x0003e80000100800 */
        /* <DEDUP_REMOVED lines=107> */
[----:B------:R1:W-:Y:S01]  /*1c10*/  STL [R1+0x1fc], RZ ;  /* 0x0001fcff01007387 */ /* 0x0003e20000100800 */
[----:B------:R-:W-:Y:S05]  /*1c20*/  @P0 BRA `(.L_x_46) ;  /* 0x0000000000280947 */ /* 0x000fea0003800000 */
[----:B-1-3--:R-:W1:Y:S01]  /*1c30*/  S2R R0, SR_LANEID ;  /* 0x0000000000007919 */ /* 0x00ae620000000000 */
[----:B------:R-:W-:Y:S05]  /*1c40*/  WARPSYNC.ALL ;  /* 0x0000000000007948 */ /* 0x000fea0003800000 */
[----:B-1----:R-:W-:-:S05]  /*1c50*/  IMAD.SHL.U32 R0, R0, 0x4, RZ ;  /* 0x0000000400007824 */ /* 0x002fca00078e00ff */
[----:B------:R-:W1:Y:S01]  /*1c60*/  LDS R3, [R0+UR24] ;  /* 0x0000001800037984 */ /* 0x000e620008000800 */
[----:B--2-4-:R-:W-:-:S05]  /*1c70*/  IADD3 R4, P3, R0, UR30, RZ ;  /* 0x0000001e00047c10 */ /* 0x014fca000ff7e0ff */
[----:B------:R-:W-:-:S05]  /*1c80*/  IMAD.X R5, RZ, RZ, UR31, P3 ;  /* 0x0000001fff057e24 */ /* 0x000fca00098e06ff */
[----:B-1----:R1:W5:Y:S01]  /*1c90*/  ATOMG.E.EXCH.STRONG.GPU PT, RZ, [R4], R3 ;  /* 0x0000000304ff73a8 */ /* 0x00236200041ee100 */
[----:B------:R-:W-:-:S04]  /*1ca0*/  DEPBAR {5,4,3,2,1,0} ;  /* 0x0000003f0000791a */ /* 0x000fc80000000000 */
[----:B------:R1:W-:Y:S01]  /*1cb0*/  UTMACCTL.IV [UR30] ;  /* 0x000000001e0079b9 */ /* 0x0003e20008000000 */
[----:B------:R-:W-:Y:S01]  /*1cc0*/  NOP ;  /* 0x0000000000007918 */ /* 0x000fe20000000000 */
.L_x_46:
[----:B------:R-:W-:Y:S05]  /*1cd0*/  @P0 BRA `(.L_x_47) ;  /* 0x00000000000c0947 */ /* 0x000fea0003800000 */
[----:B------:R0:W-:Y:S01]  /*1ce0*/  UTMACMDFLUSH ;  /* 0x00000000000079b7 */ /* 0x0001e20000000000 */
[----:B------:R-:W-:Y:S05]  /*1cf0*/  @P0 BRA `(.L_x_47) ;  /* 0x0000000000040947 */ /* 0x000fea0003800000 */
[----:B------:R-:W-:-:S04]  /*1d00*/  DEPBAR.LE SB0, 0x0 ;  /* 0x000080000000791a */ /* 0x000fc80000000000 */
.L_x_47:
[----:B------:R-:W-:Y:S05]  /*1d10*/  WARPSYNC.ALL ;  /* 0x0000000000007948 */ /* 0x000fea0003800000 */
[----:B-----5:R-:W-:Y:S01]  /*1d20*/  BAR.SYNC.DEFER_BLOCKING 0x0 ;  /* 0x0000000000007b1d */ /* 0x020fe20000010000 */
[----:B------:R-:W-:Y:S01]  /*1d30*/  USHF.L.U32 UR15, UR25, 0x8, URZ ;  /* 0x00000008190f7899 */ /* 0x000fe2000800063f */
[----:B------:R-:W-:Y:S01]  /*1d40*/  IMAD.MOV.U32 R127, RZ, RZ, RZ ;  /* 0x000000ffff7f7224 */ /* 0x000fe200078e00ff */
[----:B------:R-:W-:Y:S01]  /*1d50*/  USHF.L.U32 UR11, UR32, 0x7, URZ ;  /* 0x00000007200b7899 */ /* 0x000fe2000800063f */
[----:B------:R-:W-:Y:S02]  /*1d60*/  CS2R R128, SRZ ;  /* 0x0000000000807805 */ /* 0x000fe4000001ff00 */
[----:B------:R-:W-:Y:S01]  /*1d70*/  CS2R R130, SRZ ;  /* 0x0000000000827805 */ /* 0x000fe2000001ff00 */
[----:B------:R-:W-:Y:S01]  /*1d80*/  VOTEU.ALL UP3, P2 ;  /* 0x00000000003f7886 */ /* 0x000fe20001060000 */
[----:B------:R-:W-:Y:S01]  /*1d90*/  UMOV UR6, 0x1 ;  /* 0x0000000100067882 */ /* 0x000fe20000000000 */
[----:B------:R-:W-:Y:S01]  /*1da0*/  VOTEU.ALL UP2, P2 ;  /* 0x00000000003f7886 */ /* 0x000fe20001040000 */
[----:B------:R-:W-:Y:S01]  /*1db0*/  VOTEU.ALL UP1, P2 ;  /* 0x00000000003f7886 */ /* 0x000fe20001020000 */
[----:B------:R-:W-:Y:S01]  /*1dc0*/  VOTEU.ALL UP0, P2 ;  /* 0x00000000003f7886 */ /* 0x000fe20001000000 */
[----:B------:R-:W-:-:S04]  /*1dd0*/  @!UP3 UIADD3 UR8, -UR6, 0x100000, URZ ;  /* 0x001000000608b890 */ /* 0x000fc8000fffe13f */
[----:B------:R-:W-:Y:S02]  /*1de0*/  @!UP3 USHF.L.U32 UR9, UR8, 0xb, URZ ;  /* 0x0000000b0809b899 */ /* 0x000fe4000800063f */
[----:B------:R-:W-:Y:S01]  /*1df0*/  @!UP3 USHF.L.U32 UR8, UR8, 0x1, URZ ;  /* 0x000000010808b899 */ /* 0x000fe2000800063f */
[----:B------:R-:W-:Y:S01]  /*1e00*/  CS2R R132, SRZ ;  /* 0x0000000000847805 */ /* 0x000fe2000001ff00 */
        /* <DEDUP_REMOVED lines=12> */
[----:B------:R-:W-:Y:S01]  /*1ed0*/  VOTEU.ALL UP3, P2 ;  /* 0x00000000003f7886 */ /* 0x000fe20001060000 */
[----:B------:R-:W-:Y:S02]  /*1ee0*/  CS2R R140, SRZ ;  /* 0x00000000008c7805 */ /* 0x000fe4000001ff00 */
[----:B------:R-:W-:Y:S02]  /*1ef0*/  CS2R R142, SRZ ;  /* 0x00000000008e7805 */ /* 0x000fe4000001ff00 */
[----:B------:R-:W-:Y:S02]  /*1f00*/  CS2R R144, SRZ ;  /* 0x0000000000907805 */ /* 0x000fe4000001ff00 */
[----:B------:R-:W-:Y:S01]  /*1f10*/  CS2R R146, SRZ ;  /* 0x0000000000927805 */ /* 0x000fe2000001ff00 */
[----:B------:R-:W2:Y:S02]  /*1f20*/  FENCE.VIEW.ASYNC.S ;  /* 0x00000000000073c6 */ /* 0x000ea40000000000 */
[----:B--2---:R2:W3:Y:S02]  /*1f30*/  @!UP2 SYNCS.EXCH.64 URZ, [UR24+0x18000], UR8 ;  /* 0x01800008183fa5b2 */ /* 0x0044e40008000100 */
[----:B---3--:R-:W-:Y:S01]  /*1f40*/  BAR.SYNC.DEFER_BLOCKING 0x0 ;  /* 0x0000000000007b1d */ /* 0x008fe20000010000 */
[----:B------:R-:W-:-:S02]  /*1f50*/  CS2R R148, SRZ ;  /* 0x0000000000947805 */ /* 0x000fc4000001ff00 */
[----:B------:R-:W-:-:S03]  /*1f60*/  CS2R R150, SRZ ;  /* 0x0000000000967805 */ /* 0x000fc6000001ff00 */
[----:B------:R2:W3:Y:S02]  /*1f70*/  @!UP1 SYNCS.EXCH.64 URZ, [UR24+0x18008], UR12 ;  /* 0x0180080c183f95b2 */ /* 0x0004e40008000100 */
[----:B---3--:R-:W-:Y:S06]  /*1f80*/  BAR.SYNC.DEFER_BLOCKING 0x0 ;  /* 0x0000000000007b1d */ /* 0x008fec0000010000 */
[----:B------:R2:W3:Y:S02]  /*1f90*/  @!UP0 SYNCS.EXCH.64 URZ, [UR24+0x18010], UR16 ;  /* 0x01801010183f85b2 */ /* 0x0004e40008000100 */
[----:B---3--:R-:W-:Y:S06]  /*1fa0*/  BAR.SYNC.DEFER_BLOCKING 0x0 ;  /* 0x0000000000007b1d */ /* 0x008fec0000010000 */
[----:B------:R2:W3:Y:S02]  /*1fb0*/  @!UP3 SYNCS.EXCH.64 URZ, [UR24+0x18018], UR6 ;  /* 0x01801806183fb5b2 */ /* 0x0004e40008000100 */
[----:B--2---:R-:W-:Y:S05]  /*1fc0*/  @!P1 BRA `(.L_x_48) ;  /* 0x0000001800989947 */ /* 0x004fea0003800000 */
[----:B------:R2:W-:Y:S01]  /*1fd0*/  STL [R1], RZ ;  /* 0x000000ff01007387 */ /* 0x0005e20000100800 */
[----:B------:R-:W-:Y:S02]  /*1fe0*/  CS2R R24, SRZ ;  /* 0x0000000000187805 */ /* 0x000fe4000001ff00 */
        /* <DEDUP_REMOVED lines=83> */
[----:B------:R-:W-:Y:S01]  /*2520*/  CS2R R150, SRZ ;  /* 0x0000000000967805 */ /* 0x000fe2000001ff00 */
[----:B------:R-:W-:Y:S01]  /*2530*/  UMOV UR5, URZ ;  /* 0x0000003f00057c82 */ /* 0x000fe20008000000 */
[----:B------:R-:W-:Y:S01]  /*2540*/  UMOV UR10, URZ ;  /* 0x0000003f000a7c82 */ /* 0x000fe20008000000 */
        /* <DEDUP_REMOVED lines=105> */
[----:B------:R2:W-:Y:S02]  /*2be0*/  STL [R1+0x1fc], RZ ;  /* 0x0001fcff01007387 */ /* 0x0005e40000100800 */
.L_x_50:
[----:B---3--:R-:W-:Y:S01]  /*2bf0*/  BAR.SYNC.DEFER_BLOCKING 0x0 ;  /* 0x0000000000007b1d */ /* 0x008fe20000010000 */
[----:B------:R-:W-:Y:S01]  /*2c00*/  ULEA UR18, UR5, UR24, 0x3 ;  /* 0x0000001805127291 */ /* 0x000fe2000f8e183f */
[----:B-1----:R-:W-:Y:S01]  /*2c10*/  @!P2 IMAD.MOV.U32 R0, RZ, RZ, 0x6000 ;  /* 0x00006000ff00a424 */ /* 0x002fe200078e00ff */
[----:B------:R-:W-:Y:S01]  /*2c20*/  ELECT P0, URZ, PT ;  /* 0x00000000003f782f */ /* 0x000fe20003800000 */
[----:B------:R-:W-:-:S03]  /*2c30*/  ULEA UR8, UR5, UR24, 0xd ;  /* 0x0000001805087291 */ /* 0x000fc6000f8e683f */
[----:B------:R-:W-:Y:S02]  /*2c40*/  ISETP.LT.U32.AND P0, PT, R2, 0x20, P0 ;  /* 0x000000200200780c */ /* 0x000fe40000701070 */
[----:B------:R-:W-:Y:S01]  /*2c50*/  ELECT P1, URZ, PT ;  /* 0x00000000003f782f */ /* 0x000fe20003820000 */
[----:B------:R-:W-:-:S03]  /*2c60*/  UIADD3 UR8, UR8, 0x10000, URZ ;  /* 0x0001000008087890 */ /* 0x000fc6000fffe03f */
[----:B------:R-:W-:Y:S01]  /*2c70*/  ISETP.LT.U32.AND P1, PT, R2, 0x20, P1 ;  /* 0x000000200200780c */ /* 0x000fe20000f21070 */
[----:B------:R-:W-:Y:S01]  /*2c80*/  ULEA UR12, UR5, UR24, 0xe ;  /* 0x00000018050c7291 */ /* 0x000fe2000f8e703f */
[----:B------:R-:W-:-:S05]  /*2c90*/  UMOV UR14, UR10 ;  /* 0x0000000a000e7c82 */ /* 0x000fca0008000000 */
[----:B------:R-:W-:Y:S01]  /*2ca0*/  VOTEU.ANY UP0, P0 ;  /* 0x00000000003f7886 */ /* 0x000fe20000000100 */
[----:B------:R-:W-:Y:S01]  /*2cb0*/  VOTEU.ANY UP2, P0 ;  /* 0x00000000003f7886 */ /* 0x000fe20000040100 */
[----:B------:R1:W-:Y:S03]  /*2cc0*/  @!P2 SYNCS.ARRIVE.TRANS64 RZ, [UR18+0x18000], R0 ;  /* 0x01800000ffffa9a7 */ /* 0x0003e60008000012 */
[----:B------:R-:W-:Y:S01]  /*2cd0*/  @UP0 UIADD3 UR9, UR18, 0x18000, URZ ;  /* 0x0001800012090890 */ /* 0x000fe2000fffe03f */
[----:B------:R-:W-:Y:S01]  /*2ce0*/  @UP0 UMOV UR6, UR26 ;  /* 0x0000001a00060c82 */ /* 0x000fe20008000000 */
[----:B------:R-:W-:Y:S01]  /*2cf0*/  @UP0 UMOV UR7, UR27 ;  /* 0x0000001b00070c82 */ /* 0x000fe20008000000 */
[----:B------:R-:W-:Y:S01]  /*2d00*/  BAR.SYNC.DEFER_BLOCKING 0x0 ;  /* 0x0000000000007b1d */ /* 0x000fe20000010000 */
[----:B-1----:R-:W-:-:S05]  /*2d10*/  IMAD.U32 R0, RZ, RZ, UR4 ;  /* 0x00000004ff007e24 */ /* 0x002fca000f8e00ff */
[----:B------:R-:W-:Y:S01]  /*2d20*/  VOTEU.ANY UP1, P1 ;  /* 0x00000000003f7886 */ /* 0x000fe20000820100 */
[----:B------:R-:W-:Y:S01]  /*2d30*/  VOTEU.ANY UP3, P1 ;  /* 0x00000000003f7886 */ /* 0x000fe20000860100 */
[----:B------:R-:W-:-:S03]  /*2d40*/  SHF.L.U32 R0, R0, 0x1f, RZ ;  /* 0x0000001f00007819 */ /* 0x000fc600000006ff */
[----:B------:R-:W-:Y:S01]  /*2d50*/  @UP1 UIADD3 UR13, UR18, 0x18000, URZ ;  /* 0x00018000120d1890 */ /* 0x000fe2000fffe03f */
[----:B------:R-:W-:Y:S01]  /*2d60*/  @UP1 UMOV UR16, UR28 ;  /* 0x0000001c00101c82 */ /* 0x000fe20008000000 */
[----:B------:R-:W-:Y:S01]  /*2d70*/  @UP1 UMOV UR17, UR29 ;  /* 0x0000001d00111c82 */ /* 0x000fe20008000000 */
[----:B------:R1:W-:Y:S01]  /*2d80*/  @UP2 UTMALDG.2D [UR8], [UR6] ;  /* 0x00000008060025b4 */ /* 0x0003e20008008000 */
[----:B------:R3:W-:Y:S06]  /*2d90*/  MEMBAR.ALL.CTA ;  /* 0x0000000000007992 */ /* 0x0007ec0000008000 */
[----:B---3--:R-:W3:Y:S02]  /*2da0*/  FENCE.VIEW.ASYNC.S ;  /* 0x00000000000073c6 */ /* 0x008ee40000000000 */
[----:B---3--:R-:W-:Y:S06]  /*2db0*/  BAR.SYNC.DEFER_BLOCKING 0x0 ;  /* 0x0000000000007b1d */ /* 0x008fec0000010000 */
[----:B------:R1:W-:Y:S02]  /*2dc0*/  @UP3 UTMALDG.2D [UR12], [UR16] ;  /* 0x0000000c100035b4 */ /* 0x0003e40008008000 */
[----:B------:R-:W-:Y:S06]  /*2dd0*/  BAR.SYNC.DEFER_BLOCKING 0x0 ;  /* 0x0000000000007b1d */ /* 0x000fec0000010000 */
[----:B------:R-:W3:Y:S02]  /*2de0*/  SYNCS.PHASECHK.TRANS64.TRYWAIT P0, [UR18+0x18000], R0 ;  /* 0x01800000ff0075a7 */ /* 0x000ee40008000152 */
[----:B-1-3--:R-:W-:Y:S05]  /*2df0*/  @!P0 BRA `(.L_x_49) ;  /* 0x0000002400e08947 */ /* 0x00afea0003800000 */
.L_x_51:
[----:B------:R-:W-:Y:S01]  /*2e00*/  STL.64 [R1+0x268], R150 ;  /* 0x0002689601007387 */ /* 0x000fe20000100a00 */
[----:B------:R-:W-:Y:S01]  /*2e10*/  USHF.R.U32.HI UR6, URZ, 0x4, UR12 ;  /* 0x000000043f067899 */ /* 0x000fe2000801160c */
[----:B------:R-:W1:Y:S02]  /*2e20*/  LDC R0, c[0x0][0x230] ;  /* 0x00008c00ff007b82 */ /* 0x000e640000000800 */
[----:B------:R-:W-:Y:S04]  /*2e30*/  STL.64 [R1+0x260], R148 ;  /* 0x0002609401007387 */ /* 0x000fe80000100a00 */
        /* <DEDUP_REMOVED lines=11> */
[----:B------:R3:W-:Y:S04]  /*2ef0*/  STL.64 [R1+0x200], R124 ;  /* 0x0002007c01007387 */ /* 0x0007e80000100a00 */
[----:B---3--:R-:W3:Y:S04]  /*2f00*/  LDL.LU.64 R124, [R1] ;  /* 0x00000000017c7983 */ /* 0x008ee80000300a00 */
[----:B------:R-:W3:Y:S04]  /*2f10*/  LDL.LU.64 R126, [R1+0x8] ;  /* 0x00000800017e7983 */ /* 0x000ee80000300a00 */
        /* <DEDUP_REMOVED lines=61> */
[----:B------:R-:W3:Y:S01]  /*32f0*/  LDL.LU.64 R250, [R1+0x1f8] ;  /* 0x0001f80001fa7983 */ /* 0x000ee20000300a00 */
[----:B------:R-:W-:-:S02]  /*3300*/  USHF.R.U32.HI UR16, URZ, 0x4, UR8 ;  /* 0x000000043f107899 */ /* 0x000fc40008011608 */
[----:B------:R-:W-:Y:S02]  /*3310*/  USGXT.U32 UR6, UR6, 0xe ;  /* 0x0000000e0606789a */ /* 0x000fe40008000000 */
[----:B------:R-:W-:Y:S01]  /*3320*/  USGXT.U32 UR16, UR16, 0xe ;  /* 0x0000000e1010789a */ /* 0x000fe20008000000 */
[----:B------:R-:W-:Y:S01]  /*3330*/  UMOV UR19, 0x80000020 ;  /* 0x8000002000137882 */ /* 0x000fe20000000000 */
[----:B------:R-:W-:Y:S02]  /*3340*/  UMOV UR17, 0x80000020 ;  /* 0x8000002000117882 */ /* 0x000fe40000000000 */
[----:B------:R-:W-:Y:S01]  /*3350*/  UIADD3 UR20, UP0, UR16, 0x2, URZ ;  /* 0x0000000210147890 */ /* 0x000fe2000ff1e03f */
[----:B------:R-:W-:Y:S01]  /*3360*/  UMOV UR18, UR6 ;  /* 0x0000000600127c82 */ /* 0x000fe20008000000 */
[----:B------:R-:W-:Y:S01]  /*3370*/  UMOV UR8, URZ ;  /* 0x0000003f00087c82 */ /* 0x000fe20008000000 */
[----:B------:R-:W-:Y:S01]  /*3380*/  UMOV UR22, 0xfffffffe ;  /* 0xfffffffe00167882 */ /* 0x000fe20000000000 */
[----:B------:R-:W-:Y:S01]  /*3390*/  UMOV UR23, 0x7fffffdf ;  /* 0x7fffffdf00177882 */ /* 0x000fe20000000000 */
[----:B------:R-:W-:Y:S01]  /*33a0*/  UMOV UR7, URZ ;  /* 0x0000003f00077c82 */ /* 0x000fe20008000000 */
[----:B------:R-:W-:-:S02]  /*33b0*/  UIADD3.X UR21, UR8, -0x7fffffe0, URZ, UP0, !UPT ;  /* 0x8000002008157890 */ /* 0x000fc400087fe43f */
[----:B------:R-:W-:Y:S01]  /*33c0*/  UIADD3.64 UR22, UR6, -UR22, URZ ;  /* 0x8000001606167297 */ /* 0x000fe2000fffe03f */
[----:B---3--:R-:W-:-:S06]  /*33d0*/  WARPGROUP.ARRIVE ;  /* 0x00000000000079c5 */ /* 0x008fcc0000000000 */
[----:B------:R-:W-:Y:S03]  /*33e0*/  QGMMA.64x256x32.F32.E4M3.E4M3 R124, gdesc[UR16], R124, gsb0 ;  /* 0x03e00000107c79f3 */ /* 0x000fe6000800087c */
[----:B------:R-:W-:Y:S02]  /*33f0*/  WARPGROUP.DEPBAR.LE gsb0, 0x0 ;  /* 0x00008000000079c5 */ /* 0x000fe40000010000 */
[----:B------:R-:W-:-:S15]  /*3400*/  WARPGROUP.ARRIVE ;  /* 0x00000000000079c5 */ /* 0x000fde0000000000 */
[----:B------:R-:W-:-:S08]  /*3410*/  NOP ;  /* 0x0000000000007918 */ /* 0x000fd00000000000 */
[----:B------:R-:W-:Y:S03]  /*3420*/  QGMMA.64x256x32.F32.E4M3.E4M3 R124, gdesc[UR20], R124, gsb0 ;  /* 0x03e00000147c79f3 */ /* 0x000fe6000800087c */
[----:B------:R-:W-:Y:S02]  /*3430*/  WARPGROUP.DEPBAR.LE gsb0, 0x0 ;  /* 0x00008000000079c5 */ /* 0x000fe40000010000 */
[----:B------:R-:W-:Y:S04]  /*3440*/  STL.64 [R1], R124 ;  /* 0x0000007c01007387 */ /* 0x000fe80000100a00 */
        /* <DEDUP_REMOVED lines=63> */
[----:B---3--:R-:W3:Y:S04]  /*3840*/  LDL.LU.64 R150, [R1+0x268] ;  /* 0x0002680001967983 */ /* 0x008ee80000300a00 */
        /* <DEDUP_REMOVED lines=13> */
[----:B------:R-:W-:-:S02]  /*3920*/  UIADD3.64 UR16, UR20, 0xfe, URZ ;  /* 0x000000fe14107897 */ /* 0x000fc4000fffe03f */
[----:B------:R-:W-:Y:S02]  /*3930*/  UIADD3.64 UR20, UR20, 0x100, URZ ;  /* 0x0000010014147897 */ /* 0x000fe4000fffe03f */
[----:B------:R-:W-:Y:S02]  /*3940*/  UIADD3 UR10, UR10, 0x40, URZ ;  /* 0x000000400a0a7890 */ /* 0x000fe4000fffe03f */
[----:B------:R-:W-:-:S04]  /*3950*/  UIADD3 UR5, UR5, 0x1, URZ ;  /* 0x0000000105057890 */ /* 0x000fc8000fffe03f */
[----:B-1----:R-:W-:Y:S01]  /*3960*/  ISETP.LE.AND P0, PT, R0, UR10, PT ;  /* 0x0000000a00007c0c */ /* 0x002fe2000bf03270 */
[----:B------:R-:W-:-:S04]  /*3970*/  UISETP.NE.U32.AND UP0, UPT, UR5, 0x4, UPT ;  /* 0x000000040500788c */ /* 0x000fc8000bf05070 */
[----:B------:R-:W-:Y:S02]  /*3980*/  USEL UR6, URZ, 0x1, UP0 ;  /* 0x000000013f067887 */ /* 0x000fe40008000000 */
[----:B------:R-:W-:Y:S02]  /*3990*/  USEL UR5, UR5, URZ, UP0 ;  /* 0x0000003f05057287 */ /* 0x000fe40008000000 */
[----:B------:R-:W-:Y:S01]  /*39a0*/  ULOP3.LUT UR4, UR4, UR6, URZ, 0x3c, !UPT ;  /* 0x0000000604047292 */ /* 0x000fe2000f8e3c3f */
[----:B---3--:R-:W-:-:S06]  /*39b0*/  WARPGROUP.ARRIVE ;  /* 0x00000000000079c5 */ /* 0x008fcc0000000000 */
[----:B------:R-:W-:Y:S03]  /*39c0*/  QGMMA.64x256x32.F32.E4M3.E4M3 R24, gdesc[UR16], R24, gsb0 ;  /* 0x03e00000101879f3 */ /* 0x000fe60008000818 */
[----:B------:R-:W-:Y:S02]  /*39d0*/  WARPGROUP.DEPBAR.LE gsb0, 0x0 ;  /* 0x00008000000079c5 */ /* 0x000fe40000010000 */
[----:B------:R-:W-:-:S15]  /*39e0*/  WARPGROUP.ARRIVE ;  /* 0x00000000000079c5 */ /* 0x000fde0000000000 */
[----:B------:R-:W-:-:S08]  /*39f0*/  NOP ;  /* 0x0000000000007918 */ /* 0x000fd00000000000 */
[----:B------:R-:W-:Y:S03]  /*3a00*/  QGMMA.64x256x32.F32.E4M3.E4M3 R24, gdesc[UR20], R24, gsb0 ;  /* 0x03e00000141879f3 */ /* 0x000fe60008000818 */
[----:B------:R-:W-:Y:S02]  /*3a10*/  WARPGROUP.DEPBAR.LE gsb0, 0x0 ;  /* 0x00008000000079c5 */ /* 0x000fe40000010000 */
[----:B------:R-:W-:Y:S05]  /*3a20*/  @!P0 BRA `(.L_x_50) ;  /* 0xfffffff000708947 */ /* 0x000fea000383ffff */
.L_x_48:
[----:B------:R5:W-:Y:S04]  /*3a30*/  STL [R1+0x20c], R148 ;  /* 0x00020c9401007387 */ /* 0x000be80000100800 */
[----:B-1----:R-:W2:Y:S01]  /*3a40*/  LDL.LU R5, [R1+0x4] ;  /* 0x0000040001057983 */ /* 0x002ea20000300800 */
[----:B---3--:R-:W-:Y:S06]  /*3a50*/  BAR.SYNC.DEFER_BLOCKING 0x0 ;  /* 0x0000000000007b1d */ /* 0x008fec0000010000 */
[----:B-----5:R-:W2:Y:S04]  /*3a60*/  LDL.LU R148, [R1] ;  /* 0x0000000001947983 */ /* 0x020ea80000300800 */
[----:B------:R1:W-:Y:S04]  /*3a70*/  STL [R1+0x208], R149 ;  /* 0x0002089501007387 */ /* 0x0003e80000100800 */
[----:B-1----:R-:W3:Y:S01]  /*3a80*/  LDL.LU R149, [R1+0x8] ;  /* 0x0000080001957983 */ /* 0x002ee20000300800 */
[----:B------:R-:W1:Y:S03]  /*3a90*/  @!P2 SYNCS.CCTL.IV [UR24+0x18000] ;  /* 0x01800000ff00a9b1 */ /* 0x000e660008000018 */
[----:B------:R-:W3:Y:S04]  /*3aa0*/  LDL.LU R3, [R1+0xc] ;  /* 0x00000c0001037983 */ /* 0x000ee80000300800 */
[----:B------:R5:W-:Y:S01]  /*3ab0*/  STL [R1+0x204], R150 ;  /* 0x0002049601007387 */ /* 0x000be20000100800 */
[----:B-1----:R-:W-:Y:S06]  /*3ac0*/  BAR.SYNC.DEFER_BLOCKING 0x0 ;  /* 0x0000000000007b1d */ /* 0x002fec0000010000 */
[----:B-----5:R-:W5:Y:S04]  /*3ad0*/  LDL.LU R150, [R1+0x10] ;  /* 0x0000100001967983 */ /* 0x020f680000300800 */
[----:B------:R-:W5:Y:S04]  /*3ae0*/  LDL.LU R0, [R1+0x14] ;  /* 0x0000140001007983 */ /* 0x000f680000300800 */
[----:B------:R1:W-:Y:S01]  /*3af0*/  STL [R1+0x200], R151 ;  /* 0x0002009701007387 */ /* 0x0003e20000100800 */
[----:B------:R-:W4:Y:S02]  /*3b00*/  @!P2 SYNCS.CCTL.IV [UR24+0x18008] ;  /* 0x01800800ff00a9b1 */ /* 0x000f240008000018 */
[----:B----4-:R-:W-:Y:S06]  /*3b10*/  BAR.SYNC.DEFER_BLOCKING 0x0 ;  /* 0x0000000000007b1d */ /* 0x010fec0000010000 */
[----:B-1----:R-:W4:Y:S04]  /*3b20*/  LDL.LU R151, [R1+0x18] ;  /* 0x0000180001977983 */ /* 0x002f280000300800 */
[----:B------:R-:W4:Y:S04]  /*3b30*/  LDL.LU R4, [R1+0x1c] ;  /* 0x00001c0001047983 */ /* 0x000f280000300800 */
[----:B------:R-:W4:Y:S04]  /*3b40*/  LDL.LU R7, [R1+0x20] ;  /* 0x0000200001077983 */ /* 0x000f280000300800 */
[----:B------:R-:W4:Y:S04]  /*3b50*/  LDL.LU R6, [R1+0x24] ;  /* 0x0000240001067983 */ /* 0x000f280000300800 */
[----:B------:R-:W4:Y:S01]  /*3b60*/  LDL.LU R2, [R1+0x28] ;  /* 0x0000280001027983 */ /* 0x000f220000300800 */
[----:B------:R-:W1:Y:S03]  /*3b70*/  @!P2 SYNCS.CCTL.IV [UR24+0x18010] ;  /* 0x01801000ff00a9b1 */ /* 0x000e660008000018 */
[----:B------:R-:W4:Y:S04]  /*3b80*/  LDL.LU R8, [R1+0x2c] ;  /* 0x00002c0001087983 */ /* 0x000f280000300800 */
        /* <DEDUP_REMOVED lines=113> */
[----:B------:R-:W4:Y:S01]  /*42a0*/  LDL.LU R193, [R1+0x1f4] ;  /* 0x0001f40001c17983 */ /* 0x000f220000300800 */
[----:B--2---:R-:W-:-:S03]  /*42b0*/  F2FP.SATFINITE.E4M3.F32.PACK_AB_MERGE_C R5, R5, R148, RZ ;  /* 0x000000940505723e */ /* 0x004fc600048070ff */
[----:B------:R-:W2:Y:S01]  /*42c0*/  LDL.LU R195, [R1+0x1f8] ;  /* 0x0001f80001c37983 */ /* 0x000ea20000300800 */
[----:B---3--:R-:W-:-:S03]  /*42d0*/  F2FP.SATFINITE.E4M3.F32.PACK_AB_MERGE_C R3, R3, R149, RZ ;  /* 0x000000950303723e */ /* 0x008fc600048070ff */
[----:B------:R-:W2:Y:S01]  /*42e0*/  LDL.LU R194, [R1+0x1fc] ;  /* 0x0001fc0001c27983 */ /* 0x000ea20000300800 */
[----:B-----5:R-:W-:-:S03]  /*42f0*/  F2FP.SATFINITE.E4M3.F32.PACK_AB_MERGE_C R0, R0, R150, RZ ;  /* 0x000000960000723e */ /* 0x020fc600048070ff */
[----:B------:R-:W3:Y:S01]  /*4300*/  LDL.LU R148, [R1+0x20c] ;  /* 0x00020c0001947983 */ /* 0x000ee20000300800 */
[----:B----4-:R-:W-:-:S03]  /*4310*/  F2FP.SATFINITE.E4M3.F32.PACK_AB_MERGE_C R4, R4, R151, RZ ;  /* 0x000000970404723e */ /* 0x010fc600048070ff */
[----:B------:R-:W3:Y:S04]  /*4320*/  LDL.LU R149, [R1+0x208] ;  /* 0x0002080001957983 */ /* 0x000ee80000300800 */
[----:B------:R-:W4:Y:S04]  /*4330*/  LDL.LU R150, [R1+0x204] ;  /* 0x0002040001967983 */ /* 0x000f280000300800 */
[----:B------:R-:W4:Y:S01]  /*4340*/  LDL.LU R151, [R1+0x200] ;  /* 0x0002000001977983 */ /* 0x000f220000300800 */
[----:B------:R-:W-:Y:S02]  /*4350*/  F2FP.SATFINITE.E4M3.F32.PACK_AB_MERGE_C R6, R6, R7, RZ ;  /* 0x000000070606723e */ /* 0x000fe400048070ff */
[----:B------:R-:W-:-:S02]  /*4360*/  ELECT P0, URZ, PT ;  /* 0x00000000003f782f */ /* 0x000fc40003800000 */
[----:B------:R-:W-:Y:S01]  /*4370*/  F2FP.SATFINITE.E4M3.F32.PACK_AB_MERGE_C R24, R25, R24, RZ ;  /* 0x000000181918723e */ /* 0x000fe200048070ff */
[----:B------:R-:W5:Y:S01]  /*4380*/  S2R R7, SR_TID.X ;  /* 0x0000000000077919 */ /* 0x000f620000002100 */
[----:B------:R-:W-:Y:S01]  /*4390*/  F2FP.SATFINITE.E4M3.F32.PACK_AB_MERGE_C R26, R27, R26, RZ ;  /* 0x0000001a1b1a723e */ /* 0x000fe200048070ff */
[----:B------:R-:W-:Y:S01]  /*43a0*/  UMOV UR10, UR11 ;  /* 0x0000000b000a7c82 */ /* 0x000fe20008000000 */
[----:B------:R-:W-:Y:S01]  /*43b0*/  F2FP.SATFINITE.E4M3.F32.PACK_AB_MERGE_C R28, R29, R28, RZ ;  /* 0x0000001c1d1c723e */ /* 0x000fe200048070ff */
[----:B-1----:R-:W-:Y:S01]  /*43c0*/  BAR.SYNC.DEFER_BLOCKING 0x0 ;  /* 0x0000000000007b1d */ /* 0x002fe20000010000 */
[----:B------:R-:W-:Y:S02]  /*43d0*/  F2FP.SATFINITE.E4M3.F32.PACK_AB_MERGE_C R30, R31, R30, RZ ;  /* 0x0000001e1f1e723e */ /* 0x000fe400048070ff */
[----:B------:R-:W-:Y:S02]  /*43e0*/  F2FP.SATFINITE.E4M3.F32.PACK_AB_MERGE_C R88, R89, R88, RZ ;  /* 0x000000585958723e */ /* 0x000fe400048070ff */
[----:B------:R-:W-:-:S02]  /*43f0*/  F2FP.SATFINITE.E4M3.F32.PACK_AB_MERGE_C R90, R91, R90, RZ ;  /* 0x0000005a5b5a723e */ /* 0x000fc400048070ff */
[----:B------:R-:W-:Y:S02]  /*4400*/  F2FP.SATFINITE.E4M3.F32.PACK_AB_MERGE_C R92, R93, R92, RZ ;  /* 0x0000005c5d5c723e */ /* 0x000fe400048070ff */
[----:B------:R-:W-:Y:S02]  /*4410*/  F2FP.SATFINITE.E4M3.F32.PACK_AB_MERGE_C R94, R95, R94, RZ ;  /* 0x0000005e5f5e723e */ /* 0x000fe400048070ff */
[----:B------:R-:W-:Y:S02]  /*4420*/  F2FP.SATFINITE.E4M3.F32.PACK_AB_MERGE_C R8, R8, R2, RZ ;  /* 0x000000020808723e */ /* 0x000fe400048070ff */
[----:B------:R-:W-:Y:S02]  /*4430*/  F2FP.SATFINITE.E4M3.F32.PACK_AB_MERGE_C R9, R9, R252, RZ ;  /* 0x000000fc0909723e */ /* 0x000fe400048070ff */
[----:B------:R-:W-:Y:S02]  /*4440*/  F2FP.SATFINITE.E4M3.F32.PACK_AB_MERGE_C R10, R10, R251, RZ ;  /* 0x000000fb0a0a723e */ /* 0x000fe400048070ff */
[----:B------:R-:W-:-:S02]  /*4450*/  F2FP.SATFINITE.E4M3.F32.PACK_AB_MERGE_C R32, R33, R32, RZ ;  /* 0x000000202120723e */ /* 0x000fc400048070ff */
[----:B------:R-:W-:Y:S02]  /*4460*/  F2FP.SATFINITE.E4M3.F32.PACK_AB_MERGE_C R34, R35, R34, RZ ;  /* 0x000000222322723e */ /* 0x000fe400048070ff */
[----:B------:R-:W-:Y:S02]  /*4470*/  F2FP.SATFINITE.E4M3.F32.PACK_AB_MERGE_C R36, R37, R36, RZ ;  /* 0x000000242524723e */ /* 0x000fe400048070ff */
[----:B------:R-:W-:Y:S01]  /*4480*/  F2FP.SATFINITE.E4M3.F32.PACK_AB_MERGE_C R38, R39, R38, RZ ;  /* 0x000000262726723e */ /* 0x000fe200048070ff */
[----:B------:R-:W1:Y:S01]  /*4490*/  @!P2 SYNCS.CCTL.IV [UR24+0x18018] ;  /* 0x01801800ff00a9b1 */ /* 0x000e620008000018 */
[----:B------:R-:W-:Y:S02]  /*44a0*/  F2FP.SATFINITE.E4M3.F32.PACK_AB_MERGE_C R96, R97, R96, RZ ;  /* 0x000000606160723e */ /* 0x000fe400048070ff */
[----:B------:R-:W-:Y:S01]  /*44b0*/  F2FP.SATFINITE.E4M3.F32.PACK_AB_MERGE_C R98, R99, R98, RZ ;  /* 0x000000626362723e */ /* 0x000fe200048070ff */
[----:B-----5:R-:W-:Y:S01]  /*44c0*/  IMAD.SHL.U32 R25, R7, 0x40, RZ ;  /* 0x0000004007197824 */ /* 0x020fe200078e00ff */
[----:B------:R-:W-:Y:S01]  /*44d0*/  F2FP.SATFINITE.E4M3.F32.PACK_AB_MERGE_C R163, R163, R226, RZ ;  /* 0x000000e2a3a3723e */ /* 0x000fe200048070ff */
[----:B------:R-:W-:Y:S01]  /*44e0*/  IMAD.SHL.U32 R27, R7, 0x2, RZ ;  /* 0x00000002071b7824 */ /* 0x000fe200078e00ff */
[----:B------:R-:W-:-:S02]  /*44f0*/  F2FP.SATFINITE.E4M3.F32.PACK_AB_MERGE_C R100, R101, R100, RZ ;  /* 0x000000646564723e */ /* 0x000fc400048070ff */
[----:B------:R-:W-:Y:S02]  /*4500*/  LOP3.LUT R25, R25, 0x1800, RZ, 0xc0, !PT ;  /* 0x0000180019197812 */ /* 0x000fe400078ec0ff */
[----:B------:R-:W-:Y:S02]  /*4510*/  LOP3.LUT R27, R27, 0x6, RZ, 0xc0, !PT ;  /* 0x000000061b1b7812 */ /* 0x000fe400078ec0ff */
[----:B------:R-:W-:Y:S02]  /*4520*/  F2FP.SATFINITE.E4M3.F32.PACK_AB_MERGE_C R164, R164, R225, RZ ;  /* 0x000000e1a4a4723e */ /* 0x000fe400048070ff */
        /* <DEDUP_REMOVED lines=94> */
[----:B------:R-:W-:Y:S02]  /*4b10*/  LOP3.LUT R2, R7, 0x7f, RZ, 0xc0, !PT ;  /* 0x0000007f07027812 */ /* 0x000fe400078ec0ff */
[----:B------:R-:W-:Y:S02]  /*4b20*/  F2FP.SATFINITE.E4M3.F32.PACK_AB_MERGE_C R188, R188, R201, RZ ;  /* 0x000000c9bcbc723e */ /* 0x000fe400048070ff */
[----:B------:R-:W-:Y:S02]  /*4b30*/  ISETP.LT.U32.AND P0, PT, R2, 0x40, P0 ;  /* 0x000000400200780c */ /* 0x000fe40000701070 */
[----:B------:R-:W-:Y:S02]  /*4b40*/  F2FP.SATFINITE.E4M3.F32.PACK_AB_MERGE_C R189, R189, R200, RZ ;  /* 0x000000c8bdbd723e */ /* 0x000fe400048070ff */
[----:B------:R-:W-:-:S09]  /*4b50*/  F2FP.SATFINITE.E4M3.F32.PACK_AB_MERGE_C R190, R190, R199, RZ ;  /* 0x000000c7bebe723e */ /* 0x000fd200048070ff */
[----:B------:R-:W-:Y:S01]  /*4b60*/  VOTEU.ANY UP0, P0 ;  /* 0x00000000003f7886 */ /* 0x000fe20000000100 */
[----:B------:R-:W-:-:S04]  /*4b70*/  VOTEU.ANY UP1, P0 ;  /* 0x00000000003f7886 */ /* 0x000fc80000020100 */
[----:B------:R-:W-:Y:S01]  /*4b80*/  @UP0 UMOV UR6, UR30 ;  /* 0x0000001e00060c82 */ /* 0x000fe20008000000 */
[----:B------:R-:W-:Y:S01]  /*4b90*/  @UP0 UMOV UR7, UR31 ;  /* 0x0000001f00070c82 */ /* 0x000fe20008000000 */
[----:B------:R-:W-:Y:S02]  /*4ba0*/  F2FP.SATFINITE.E4M3.F32.PACK_AB_MERGE_C R191, R191, R198, RZ ;  /* 0x000000c6bfbf723e */ /* 0x000fe400048070ff */
[----:B------:R-:W-:Y:S02]  /*4bb0*/  F2FP.SATFINITE.E4M3.F32.PACK_AB_MERGE_C R192, R192, R197, RZ ;  /* 0x000000c5c0c0723e */ /* 0x000fe400048070ff */
[----:B------:R-:W-:Y:S02]  /*4bc0*/  F2FP.SATFINITE.E4M3.F32.PACK_AB_MERGE_C R193, R193, R196, RZ ;  /* 0x000000c4c1c1723e */ /* 0x000fe400048070ff */
[----:B------:R-:W-:Y:S02]  /*4bd0*/  LOP3.LUT R196, R7, 0x1c, RZ, 0xc0, !PT ;  /* 0x0000001c07c47812 */ /* 0x000fe400078ec0ff */
[----:B------:R-:W-:-:S03]  /*4be0*/  SHF.R.U32.HI R7, RZ, 0x5, R7 ;  /* 0x00000005ff077819 */ /* 0x000fc60000011607 */
[----:B------:R-:W-:Y:S01]  /*4bf0*/  IMAD R25, R196, 0x20, R25 ;  /* 0x00000020c4197824 */ /* 0x000fe200078e0219 */
[----:B--2---:R-:W-:Y:S01]  /*4c00*/  F2FP.SATFINITE.E4M3.F32.PACK_AB_MERGE_C R194, R194, R195, RZ ;  /* 0x000000c3c2c2723e */ /* 0x004fe200048070ff */
[----:B------:R-:W-:Y:S01]  /*4c10*/  IMAD R196, R196, 0x4, R27 ;  /* 0x00000004c4c47824 */ /* 0x000fe200078e021b */
[----:B------:R-:W-:-:S03]  /*4c20*/  R2UR UR5, R7 ;  /* 0x00000000070572ca */ /* 0x000fc600000e0000 */
[----:B------:R-:W-:Y:S01]  /*4c30*/  IMAD.IADD R25, R25, 0x1, R196 ;  /* 0x0000000119197824 */ /* 0x000fe200078e02c4 */
[----:B---3--:R-:W-:-:S04]  /*4c40*/  F2FP.SATFINITE.E4M3.F32.PACK_AB_MERGE_C R148, R149, R148, RZ ;  /* 0x000000949594723e */ /* 0x008fc800048070ff */
[----:B-1----:R1:W-:Y:S04]  /*4c50*/  STS.U16 [R25+UR24+0x400], R3 ;  /* 0x0004000319007988 */ /* 0x0023e80008000418 */
[----:B------:R2:W-:Y:S01]  /*4c60*/  STS.U16 [R25+UR24], R5 ;  /* 0x0000000519007988 */ /* 0x0005e20008000418 */
[----:B------:R-:W-:Y:S01]  /*4c70*/  ULOP3.LUT UR5, UR5, 0x1, URZ, 0xc0, !UPT ;  /* 0x0000000105057892 */ /* 0x000fe2000f8ec03f */
[----:B----4-:R-:W-:Y:S02]  /*4c80*/  F2FP.SATFINITE.E4M3.F32.PACK_AB_MERGE_C R150, R151, R150, RZ ;  /* 0x000000969796723e */ /* 0x010fe400048070ff */
[----:B------:R-:W-:Y:S01]  /*4c90*/  STS.U16 [R25+UR24+0x8], R0 ;  /* 0x0000080019007988 */ /* 0x000fe20008000418 */
[----:B------:R-:W-:Y:S01]  /*4ca0*/  ULEA UR9, UR5, UR15, 0x7 ;  /* 0x0000000f05097291 */ /* 0x000fe2000f8e383f */
[----:B-1----:R-:W-:Y:S01]  /*4cb0*/  LOP3.LUT R3, R25, 0x10, RZ, 0x3c, !PT ;  /* 0x0000001019037812 */ /* 0x002fe200078e3cff */
[----:B------:R-:W-:-:S02]  /*4cc0*/  ULEA UR8, UR5, UR24, 0xe ;  /* 0x0000001805087291 */ /* 0x000fc4000f8e703f */
[----:B------:R-:W-:Y:S01]  /*4cd0*/  STS.U16 [R25+UR24+0x408], R4 ;  /* 0x0004080419007988 */ /* 0x000fe20008000418 */
[----:B--2---:R-:W-:-:S03]  /*4ce0*/  LOP3.LUT R5, R25, 0x20, RZ, 0x3c, !PT ;  /* 0x0000002019057812 */ /* 0x004fc600078e3cff */
[----:B------:R-:W-:Y:S04]  /*4cf0*/  STS.U16 [R25+UR24+0x4000], R163 ;  /* 0x004000a319007988 */ /* 0x000fe80008000418 */
        /* <DEDUP_REMOVED lines=11> */
[----:B------:R-:W-:Y:S04]  /*4db0*/  STS.U16 [R3+UR24], R6 ;  /* 0x0000000603007988 */ /* 0x000fe80008000418 */
        /* <DEDUP_REMOVED lines=14> */
[----:B------:R1:W-:Y:S04]  /*4ea0*/  STS.U16 [R3+UR24+0x6408], R102 ;  /* 0x0064086603007988 */ /* 0x0003e80008000418 */
[----:B------:R-:W-:Y:S04]  /*4eb0*/  STS.U16 [R5+UR24], R11 ;  /* 0x0000000b05007988 */ /* 0x000fe80008000418 */
[----:B------:R-:W-:Y:S01]  /*4ec0*/  STS.U16 [R5+UR24+0x400], R12 ;  /* 0x0004000c05007988 */ /* 0x000fe20008000418 */
[----:B-1----:R-:W-:-:S03]  /*4ed0*/  LOP3.LUT R3, R25, 0x30, RZ, 0x3c, !PT ;  /* 0x0000003019037812 */ /* 0x002fc600078e3cff */
        /* <DEDUP_REMOVED lines=50> */
[----:B-1----:R-:W-:-:S02]  /*5200*/  LOP3.LUT R5, R25, 0x60, RZ, 0x3c, !PT ;  /* 0x0000006019057812 */ /* 0x002fc400078e3cff */
[----:B------:R-:W-:Y:S01]  /*5210*/  LOP3.LUT R25, R25, 0x70, RZ, 0x3c, !PT ;  /* 0x0000007019197812 */ /* 0x000fe200078e3cff */
        /* <DEDUP_REMOVED lines=45> */
[----:B------:R-:W-:Y:S01]  /*54f0*/  STS.U16 [R25+UR24+0x6408], R150 ;  /* 0x0064089619007988 */ /* 0x000fe20008000418 */
[----:B------:R1:W-:Y:S06]  /*5500*/  MEMBAR.ALL.CTA ;  /* 0x0000000000007992 */ /* 0x0003ec0000008000 */
[----:B-1----:R-:W1:Y:S02]  /*5510*/  FENCE.VIEW.ASYNC.S ;  /* 0x00000000000073c6 */ /* 0x002e640000000000 */
[----:B-1----:R-:W-:Y:S06]  /*5520*/  BAR.SYNC.DEFER_BLOCKING 0x0 ;  /* 0x0000000000007b1d */ /* 0x002fec0000010000 */
[----:B------:R1:W-:Y:S01]  /*5530*/  @UP1 UTMASTG.2D [UR8], [UR6] ;  /* 0x00000008060013b5 */ /* 0x0003e20008008000 */
[----:B------:R0:W-:Y:S01]  /*5540*/  UTMACMDFLUSH ;  /* 0x00000000000079b7 */ /* 0x0001e20000000000 */
[----:B------:R-:W-:-:S04]  /*5550*/  DEPBAR.LE SB0, 0x0 ;  /* 0x000080000000791a */ /* 0x000fc80000000000 */
[----:B------:R-:W-:Y:S06]  /*5560*/  BAR.SYNC.DEFER_BLOCKING 0x0 ;  /* 0x0000000000007b1d */ /* 0x000fec0000010000 */
[----:B-1----:R-:W-:Y:S05]  /*5570*/  EXIT ;  /* 0x000000000000794d */ /* 0x002fea0003800000 */
.L_x_49:
[----:B------:R-:W1:Y:S02]  /*5580*/  SYNCS.PHASECHK.TRANS64.TRYWAIT P0, [UR18+0x18000], R0 ;  /* 0x01800000ff0075a7 */ /* 0x000e640008000152 */
[----:B-1----:R-:W-:Y:S05]  /*5590*/  @!P0 BRA `(.L_x_49) ;  /* 0xfffffffc00f88947 */ /* 0x002fea000383ffff */
[----:B------:R-:W-:Y:S05]  /*55a0*/  BRA `(.L_x_51) ;  /* 0xffffffd800147947 */ /* 0x000fea000383ffff */
.L_x_52:
[----:B------:R-:W-:-:S00]  /*55b0*/  BRA `(.L_x_52) ;  /* 0xfffffffc00fc7947 */ /* 0x000fc0000383ffff */
[----:B------:R-:W-:-:S00]  /*55c0*/  NOP ;  /* 0x0000000000007918 */ /* 0x000fc00000000000 */
        /* <DEDUP_REMOVED lines=11> */
.L_x_53:


//--------------------- .nv.shared.gluon_wgmma    --------------------------
	.section	.nv.shared.gluon_wgmma,"aw",@nobits
	.sectionflags	@""
	.align	16
	.zero		1024


//--------------------- .nv.shared.reserved.0     --------------------------
	.section	.nv.shared.reserved.0,"aw",@nobits
	.weak		__nv_reservedSMEM_offset_0_alias
	.size		__nv_reservedSMEM_offset_0_alias, 0, 0
	.other		__nv_reservedSMEM_offset_0_alias,@"STO_CUDA_RESERVED_SHARED STV_DEFAULT"
__nv_reservedSMEM_offset_0_alias:
	.zero		0


//--------------------- .nv.constant0.gluon_wgmma --------------------------
	.section	.nv.constant0.gluon_wgmma,"a",@progbits
	.sectionflags	@""
	.align	4
.nv.constant0.gluon_wgmma:
	.zero		608


//--------------------- SYMBOLS --------------------------

	.type		.nv.reservedSmem.offset0,@object
	.size		.nv.reservedSmem.offset0,0x4
